// auto-generated by cutlass_sweep.gemm — config: {"arch": "sm_100", "cluster_m": 1, "cluster_n": 1, "dtype": "fp16", "dtype_b": "fp16", "layout": "nt", "stages": 0, "tile_k": 32, "tile_m": 64, "tile_n": 16}
#include "cutlass/cutlass.h"
#include "cutlass/gemm/collective/collective_builder.hpp"
#include "cutlass/gemm/device/gemm_universal_adapter.h"
#include "cutlass/gemm/kernel/gemm_universal.hpp"
#include "cutlass/epilogue/collective/collective_builder.hpp"

using ElemA = cutlass::half_t;
using ElemB = cutlass::half_t;
using ElemCD = cutlass::half_t;
using Acc  = float;
using TileShape    = cute::Shape<cute::_64, cute::_16, cute::_32>;
using ClusterShape = cute::Shape<cute::_1, cute::_1, cute::_1>;

using CollectiveEpilogue = typename cutlass::epilogue::collective::CollectiveBuilder<
    cutlass::arch::Sm100, cutlass::arch::OpClassTensorOp,
    TileShape, ClusterShape,
    cutlass::epilogue::collective::EpilogueTileAuto,
    Acc, Acc,
    ElemCD, cutlass::layout::RowMajor, 128 / cutlass::sizeof_bits<ElemCD>::value,
    ElemCD, cutlass::layout::RowMajor, 128 / cutlass::sizeof_bits<ElemCD>::value,
    cutlass::epilogue::collective::EpilogueScheduleAuto
  >::CollectiveOp;

using CollectiveMainloop = typename cutlass::gemm::collective::CollectiveBuilder<
    cutlass::arch::Sm100, cutlass::arch::OpClassTensorOp,
    ElemA, cutlass::layout::RowMajor, 128 / cutlass::sizeof_bits<ElemA>::value,
    ElemB, cutlass::layout::ColumnMajor, 128 / cutlass::sizeof_bits<ElemB>::value,
    Acc,
    TileShape, ClusterShape,
    cutlass::gemm::collective::StageCountAutoCarveout<static_cast<int>(sizeof(typename CollectiveEpilogue::SharedStorage))>,
    cutlass::gemm::collective::KernelScheduleAuto
  >::CollectiveOp;

using GemmKernel = cutlass::gemm::kernel::GemmUniversal<
    cute::Shape<int,int,int,int>,
    CollectiveMainloop,
    CollectiveEpilogue
>;
using Gemm = cutlass::gemm::device::GemmUniversalAdapter<GemmKernel>;

// Force the device kernel symbol into the cubin without needing a host main.
auto* _anchor = &cutlass::device_kernel<GemmKernel>;


// ===== COMPILED SASS (sm_100a) =====

	.target	sm_100a

	.elftype	@"ET_EXEC"


//--------------------- .note.nv.tkinfo           --------------------------
	.section	.note.nv.tkinfo,"",@"SHT_NOTE"
	.sectionflags	@"SHF_NOTE_NV_TKINFO"
	.tkinfo
        /*0018*/ 	.word	0x00000002
        /*0030*/ 	.string	""
        /*0030*/ 	.string	"ptxas"
        /*0030*/ 	.string	"Cuda compilation tools, release 13.0, V13.0.88"
        /*0030*/ 	.string	"Build cuda_13.0.r13.0/compiler.36424714_0"
        /*0030*/ 	.string	"-arch sm_100a -m 64 "



//--------------------- .note.nv.cuinfo           --------------------------
	.section	.note.nv.cuinfo,"",@"SHT_NOTE"
	.sectionflags	@"SHF_NOTE_NV_CUINFO"
        /*0018*/ 	.short	0x0002
        /*001a*/ 	.short	0x0064
        /*001c*/ 	.short	0x0082
	.zero		2


//--------------------- .nv.info                  --------------------------
	.section	.nv.info,"",@"SHT_CUDA_INFO"
	.align	4


	//----- nvinfo : EIATTR_REGCOUNT
	.align		4
        /*0000*/ 	.byte	0x04, 0x2f
        /*0002*/ 	.short	(.L_19 - .L_18)
	.align		4
.L_18:
        /*0004*/ 	.word	index@(_ZN7cutlass13device_kernelINS_4gemm6kernel13GemmUniversalIN4cute5tupleIJiiiiEEENS1_10collective13CollectiveMmaINS1_35MainloopSm100TmaUmmaWarpSpecializedILi44ELi2ELi4ENS5_IJNS4_1CILi1EEESB_SB_EEEEENS5_IJNSA_ILi64EEENSA_ILi16EEENSA_ILi32EEEEEENS_6half_tENS5_IJlSB_lEEESI_SJ_NS4_8TiledMMAINS4_8MMA_AtomIJNS4_20SM100_MMA_F16BF16_SSISI_SI_fLi64ELi16ELNS4_4UMMA5MajorE0ELSO_0ELNSN_7ScaleInE0ELSP_0EEEEEENS4_6LayoutISC_NS5_IJNSA_ILi0EEEST_ST_EEEEENS5_IJNS4_10UnderscoreESW_SW_EEEEENS4_13SM90_TMA_LOADENS4_14ComposedLayoutINS4_7SwizzleILi2ELi4ELi3EEENS4_18smem_ptr_flag_bitsILi16EEENSS_INS5_IJNSA_ILi8EEESG_EEENS5_IJSG_SB_EEEEEEEvNS4_8identityESZ_S19_vS1A_EENS_8epilogue10collective18CollectiveEpilogueINS1C_23Sm100TmaWarpSpecializedILi2ELi1ELi8ELb1ELb0EEEJSH_NS5_IJNSS_ISE_SB_EENSS_ISF_SB_EEEEESI_SJ_SI_SJ_NS1C_6fusion15FusionCallbacksIS1G_NS1K_17LinearCombinationISI_fSI_fLNS_15FloatRoundStyleE2EEESH_S1J_JEEENS4_5SM1004TMEM4LOAD26SM100_TMEM_LOAD_16dp256b2xESZ_NS10_INS11_ILi1ELi4ELi3EEES14_NSS_INS5_IJS15_SF_EEENS5_IJSF_SB_EEEEEEENS4_17SM75_U32x4_LDSM_NENS4_14SM90_TMA_STOREES1Y_NS4_17SM90_U32x4_STSM_NENS4_39AutoVectorizingCopyWithAssumedAlignmentILi128EEEEEEvvEEEEvNT_6ParamsE)
        /*0008*/ 	.word	0x00000046


	//----- nvinfo : EIATTR_FRAME_SIZE
	.align		4
.L_19:
        /*000c*/ 	.byte	0x04, 0x11
        /*000e*/ 	.short	(.L_21 - .L_20)
	.align		4
.L_20:
        /*0010*/ 	.word	index@($__internal_2_$__cuda_sm10x_tcgen05_guardrail_trap_unallocated_columns_being_dealloced)
        /*0014*/ 	.word	0x00000000


	//----- nvinfo : EIATTR_FRAME_SIZE
	.align		4
.L_21:
        /*0018*/ 	.byte	0x04, 0x11
        /*001a*/ 	.short	(.L_23 - .L_22)
	.align		4
.L_22:
        /*001c*/ 	.word	index@($__internal_1_$__cuda_sm10x_tcgen05_guardrail_trap_phase_invalid_during_alloc)
        /*0020*/ 	.word	0x00000000


	//----- nvinfo : EIATTR_FRAME_SIZE
	.align		4
.L_23:
        /*0024*/ 	.byte	0x04, 0x11
        /*0026*/ 	.short	(.L_25 - .L_24)
	.align		4
.L_24:
        /*0028*/ 	.word	index@($__internal_0_$__cuda_sm10x_tcgen05_guardrail_trap_col_being_dealloced_not_returned_by_alloc)
        /*002c*/ 	.word	0x00000000


	//----- nvinfo : EIATTR_FRAME_SIZE
	.align		4
.L_25:
        /*0030*/ 	.byte	0x04, 0x11
        /*0032*/ 	.short	(.L_27 - .L_26)
	.align		4
.L_26:
        /*0034*/ 	.word	index@(_ZN7cutlass13device_kernelINS_4gemm6kernel13GemmUniversalIN4cute5tupleIJiiiiEEENS1_10collective13CollectiveMmaINS1_35MainloopSm100TmaUmmaWarpSpecializedILi44ELi2ELi4ENS5_IJNS4_1CILi1EEESB_SB_EEEEENS5_IJNSA_ILi64EEENSA_ILi16EEENSA_ILi32EEEEEENS_6half_tENS5_IJlSB_lEEESI_SJ_NS4_8TiledMMAINS4_8MMA_AtomIJNS4_20SM100_MMA_F16BF16_SSISI_SI_fLi64ELi16ELNS4_4UMMA5MajorE0ELSO_0ELNSN_7ScaleInE0ELSP_0EEEEEENS4_6LayoutISC_NS5_IJNSA_ILi0EEEST_ST_EEEEENS5_IJNS4_10UnderscoreESW_SW_EEEEENS4_13SM90_TMA_LOADENS4_14ComposedLayoutINS4_7SwizzleILi2ELi4ELi3EEENS4_18smem_ptr_flag_bitsILi16EEENSS_INS5_IJNSA_ILi8EEESG_EEENS5_IJSG_SB_EEEEEEEvNS4_8identityESZ_S19_vS1A_EENS_8epilogue10collective18CollectiveEpilogueINS1C_23Sm100TmaWarpSpecializedILi2ELi1ELi8ELb1ELb0EEEJSH_NS5_IJNSS_ISE_SB_EENSS_ISF_SB_EEEEESI_SJ_SI_SJ_NS1C_6fusion15FusionCallbacksIS1G_NS1K_17LinearCombinationISI_fSI_fLNS_15FloatRoundStyleE2EEESH_S1J_JEEENS4_5SM1004TMEM4LOAD26SM100_TMEM_LOAD_16dp256b2xESZ_NS10_INS11_ILi1ELi4ELi3EEES14_NSS_INS5_IJS15_SF_EEENS5_IJSF_SB_EEEEEEENS4_17SM75_U32x4_LDSM_NENS4_14SM90_TMA_STOREES1Y_NS4_17SM90_U32x4_STSM_NENS4_39AutoVectorizingCopyWithAssumedAlignmentILi128EEEEEEvvEEEEvNT_6ParamsE)
        /*0038*/ 	.word	0x00000000


	//----- nvinfo : EIATTR_MIN_STACK_SIZE
	.align		4
.L_27:
        /*003c*/ 	.byte	0x04, 0x12
        /*003e*/ 	.short	(.L_29 - .L_28)
	.align		4
.L_28:
        /*0040*/ 	.word	index@(_ZN7cutlass13device_kernelINS_4gemm6kernel13GemmUniversalIN4cute5tupleIJiiiiEEENS1_10collective13CollectiveMmaINS1_35MainloopSm100TmaUmmaWarpSpecializedILi44ELi2ELi4ENS5_IJNS4_1CILi1EEESB_SB_EEEEENS5_IJNSA_ILi64EEENSA_ILi16EEENSA_ILi32EEEEEENS_6half_tENS5_IJlSB_lEEESI_SJ_NS4_8TiledMMAINS4_8MMA_AtomIJNS4_20SM100_MMA_F16BF16_SSISI_SI_fLi64ELi16ELNS4_4UMMA5MajorE0ELSO_0ELNSN_7ScaleInE0ELSP_0EEEEEENS4_6LayoutISC_NS5_IJNSA_ILi0EEEST_ST_EEEEENS5_IJNS4_10UnderscoreESW_SW_EEEEENS4_13SM90_TMA_LOADENS4_14ComposedLayoutINS4_7SwizzleILi2ELi4ELi3EEENS4_18smem_ptr_flag_bitsILi16EEENSS_INS5_IJNSA_ILi8EEESG_EEENS5_IJSG_SB_EEEEEEEvNS4_8identityESZ_S19_vS1A_EENS_8epilogue10collective18CollectiveEpilogueINS1C_23Sm100TmaWarpSpecializedILi2ELi1ELi8ELb1ELb0EEEJSH_NS5_IJNSS_ISE_SB_EENSS_ISF_SB_EEEEESI_SJ_SI_SJ_NS1C_6fusion15FusionCallbacksIS1G_NS1K_17LinearCombinationISI_fSI_fLNS_15FloatRoundStyleE2EEESH_S1J_JEEENS4_5SM1004TMEM4LOAD26SM100_TMEM_LOAD_16dp256b2xESZ_NS10_INS11_ILi1ELi4ELi3EEES14_NSS_INS5_IJS15_SF_EEENS5_IJSF_SB_EEEEEEENS4_17SM75_U32x4_LDSM_NENS4_14SM90_TMA_STOREES1Y_NS4_17SM90_U32x4_STSM_NENS4_39AutoVectorizingCopyWithAssumedAlignmentILi128EEEEEEvvEEEEvNT_6ParamsE)
        /*0044*/ 	.word	0x00000000
.L_29:


//--------------------- .nv.compat                --------------------------
	.section	.nv.compat,"",@"SHT_CUDA_COMPAT_INFO"
	.align	4
        /*0000*/ 	.byte	0x02, 0x09, 0x01, 0x00, 0x02, 0x02, 0x02, 0x00, 0x02, 0x05, 0x05, 0x00, 0x03, 0x07, 0x01, 0x01
        /*0010*/ 	.byte	0x02, 0x03, 0x01, 0x00, 0x02, 0x06, 0x01, 0x00, 0x04, 0x0b, 0x08, 0x00, 0x09, 0x00, 0x00, 0x00
        /*0020*/ 	.byte	0x00, 0x00, 0x00, 0x00


//--------------------- .nv.info._ZN7cutlass13device_kernelINS_4gemm6kernel13GemmUniversalIN4cute5tupleIJiiiiEEENS1_10collective13CollectiveMmaINS1_35MainloopSm100TmaUmmaWarpSpecializedILi44ELi2ELi4ENS5_IJNS4_1CILi1EEESB_SB_EEEEENS5_IJNSA_ILi64EEENSA_ILi16EEENSA_ILi32EEEEEENS_6half_tENS5_IJlSB_lEEESI_SJ_NS4_8TiledMMAINS4_8MMA_AtomIJNS4_20SM100_MMA_F16BF16_SSISI_SI_fLi64ELi16ELNS4_4UMMA5MajorE0ELSO_0ELNSN_7ScaleInE0ELSP_0EEEEEENS4_6LayoutISC_NS5_IJNSA_ILi0EEEST_ST_EEEEENS5_IJNS4_10UnderscoreESW_SW_EEEEENS4_13SM90_TMA_LOADENS4_14ComposedLayoutINS4_7SwizzleILi2ELi4ELi3EEENS4_18smem_ptr_flag_bitsILi16EEENSS_INS5_IJNSA_ILi8EEESG_EEENS5_IJSG_SB_EEEEEEEvNS4_8identityESZ_S19_vS1A_EENS_8epilogue10collective18CollectiveEpilogueINS1C_23Sm100TmaWarpSpecializedILi2ELi1ELi8ELb1ELb0EEEJSH_NS5_IJNSS_ISE_SB_EENSS_ISF_SB_EEEEESI_SJ_SI_SJ_NS1C_6fusion15FusionCallbacksIS1G_NS1K_17LinearCombinationISI_fSI_fLNS_15FloatRoundStyleE2EEESH_S1J_JEEENS4_5SM1004TMEM4LOAD26SM100_TMEM_LOAD_16dp256b2xESZ_NS10_INS11_ILi1ELi4ELi3EEES14_NSS_INS5_IJS15_SF_EEENS5_IJSF_SB_EEEEEEENS4_17SM75_U32x4_LDSM_NENS4_14SM90_TMA_STOREES1Y_NS4_17SM90_U32x4_STSM_NENS4_39AutoVectorizingCopyWithAssumedAlignmentILi128EEEEEEvvEEEEvNT_6ParamsE --------------------------
	.section	.nv.info._ZN7cutlass13device_kernelINS_4gemm6kernel13GemmUniversalIN4cute5tupleIJiiiiEEENS1_10collective13CollectiveMmaINS1_35MainloopSm100TmaUmmaWarpSpecializedILi44ELi2ELi4ENS5_IJNS4_1CILi1EEESB_SB_EEEEENS5_IJNSA_ILi64EEENSA_ILi16EEENSA_ILi32EEEEEENS_6half_tENS5_IJlSB_lEEESI_SJ_NS4_8TiledMMAINS4_8MMA_AtomIJNS4_20SM100_MMA_F16BF16_SSISI_SI_fLi64ELi16ELNS4_4UMMA5MajorE0ELSO_0ELNSN_7ScaleInE0ELSP_0EEEEEENS4_6LayoutISC_NS5_IJNSA_ILi0EEEST_ST_EEEEENS5_IJNS4_10UnderscoreESW_SW_EEEEENS4_13SM90_TMA_LOADENS4_14ComposedLayoutINS4_7SwizzleILi2ELi4ELi3EEENS4_18smem_ptr_flag_bitsILi16EEENSS_INS5_IJNSA_ILi8EEESG_EEENS5_IJSG_SB_EEEEEEEvNS4_8identityESZ_S19_vS1A_EENS_8epilogue10collective18CollectiveEpilogueINS1C_23Sm100TmaWarpSpecializedILi2ELi1ELi8ELb1ELb0EEEJSH_NS5_IJNSS_ISE_SB_EENSS_ISF_SB_EEEEESI_SJ_SI_SJ_NS1C_6fusion15FusionCallbacksIS1G_NS1K_17LinearCombinationISI_fSI_fLNS_15FloatRoundStyleE2EEESH_S1J_JEEENS4_5SM1004TMEM4LOAD26SM100_TMEM_LOAD_16dp256b2xESZ_NS10_INS11_ILi1ELi4ELi3EEES14_NSS_INS5_IJS15_SF_EEENS5_IJSF_SB_EEEEEEENS4_17SM75_U32x4_LDSM_NENS4_14SM90_TMA_STOREES1Y_NS4_17SM90_U32x4_STSM_NENS4_39AutoVectorizingCopyWithAssumedAlignmentILi128EEEEEEvvEEEEvNT_6ParamsE,"",@"SHT_CUDA_INFO"
	.sectionflags	@""
	.align	4


	//----- nvinfo : EIATTR_CUDA_API_VERSION
	.align		4
        /*0000*/ 	.byte	0x04, 0x37
        /*0002*/ 	.short	(.L_31 - .L_30)
.L_30:
        /*0004*/ 	.word	0x00000082


	//----- nvinfo : EIATTR_KPARAM_INFO
	.align		4
.L_31:
        /*0008*/ 	.byte	0x04, 0x17
        /*000a*/ 	.short	(.L_33 - .L_32)
.L_32:
        /*000c*/ 	.word	0x00000000
        /*0010*/ 	.short	0x0000
        /*0012*/ 	.short	0x0000
        /*0014*/ 	.byte	0x00, 0xf0, 0x01, 0x20


	//----- nvinfo : EIATTR_AT_ENTRY_FRAGMENTS
	.align		4
.L_33:
        /*0018*/ 	.byte	0x04, 0x4f
        /*001a*/ 	.short	(.L_35 - .L_34)


	//   ....[0]....
.L_34:
        /*001c*/ 	.word	0x00000006


	//----- nvinfo : EIATTR_RESERVED_SMEM_USED
	.align		4
.L_35:
        /*0020*/ 	.byte	0x01, 0x41
	.zero		2


	//----- nvinfo : EIATTR_SPARSE_MMA_MASK
	.align		4
        /*0024*/ 	.byte	0x03, 0x50
        /*0026*/ 	.short	0x0000


	//----- nvinfo : EIATTR_TCGEN05_1CTA_USED
	.align		4
        /*0028*/ 	.byte	0x01, 0x51
	.zero		2


	//----- nvinfo : EIATTR_MAXREG_COUNT
	.align		4
        /*002c*/ 	.byte	0x03, 0x1b
        /*002e*/ 	.short	0x00ff


	//----- nvinfo : EIATTR_NUM_BARRIERS
	.align		4
        /*0030*/ 	.byte	0x02, 0x4c
        /*0032*/ 	.byte	0x07
	.zero		1


	//----- nvinfo : EIATTR_EXTERNS
	.align		4
        /*0034*/ 	.byte	0x04, 0x0f
        /*0036*/ 	.short	(.L_37 - .L_36)


	//   ....[0]....
	.align		4
.L_36:
        /*0038*/ 	.word	index@(__assertfail)


	//----- nvinfo : EIATTR_MERCURY_ISA_VERSION
	.align		4
.L_37:
        /*003c*/ 	.byte	0x03, 0x5f
        /*003e*/ 	.short	0x0101


	//----- nvinfo : EIATTR_INT_WARP_WIDE_INSTR_OFFSETS
	.align		4
        /*0040*/ 	.byte	0x04, 0x31
        /*0042*/ 	.short	(.L_39 - .L_38)


	//   ....[0]....
.L_38:
        /*0044*/ 	.word	0x000022d0


	//   ....[1]....
        /*0048*/ 	.word	0x00005310


	//   ....[2]....
        /*004c*/ 	.word	0x00005340


	//   ....[3]....
        /*0050*/ 	.word	0x00005390


	//   ....[4]....
        /*0054*/ 	.word	0x00005d70


	//   ....[5]....
        /*0058*/ 	.word	0x00005eb0


	//----- nvinfo : EIATTR_COOP_GROUP_MASK_REGIDS
	.align		4
.L_39:
        /*005c*/ 	.byte	0x04, 0x29
        /*005e*/ 	.short	(.L_41 - .L_40)


	//   ....[0]....
.L_40:
        /*0060*/ 	.word	0xffffffff


	//   ....[1]....
        /*0064*/ 	.word	0xffffffff


	//   ....[2]....
        /*0068*/ 	.word	0xffffffff


	//   ....[3]....
        /*006c*/ 	.word	0xffffffff


	//   ....[4]....
        /*0070*/ 	.word	0xffffffff


	//   ....[5]....
        /*0074*/ 	.word	0xffffffff


	//   ....[6]....
        /*0078*/ 	.word	0xffffffff


	//   ....[7]....
        /*007c*/ 	.word	0xffffffff


	//   ....[8]....
        /*0080*/ 	.word	0xffffffff


	//   ....[9]....
        /*0084*/ 	.word	0xffffffff


	//   ....[10]....
        /*0088*/ 	.word	0xffffffff


	//   ....[11]....
        /*008c*/ 	.word	0xffffffff


	//   ....[12]....
        /*0090*/ 	.word	0xffffffff


	//----- nvinfo : EIATTR_COOP_GROUP_INSTR_OFFSETS
	.align		4
.L_41:
        /*0094*/ 	.byte	0x04, 0x28
        /*0096*/ 	.short	(.L_43 - .L_42)


	//   ....[0]....
.L_42:
        /*0098*/ 	.word	0x00000090


	//   ....[1]....
        /*009c*/ 	.word	0x000004d0


	//   ....[2]....
        /*00a0*/ 	.word	0x00000b70


	//   ....[3]....
        /*00a4*/ 	.word	0x00000cd0


	//   ....[4]....
        /*00a8*/ 	.word	0x00000dd0


	//   ....[5]....
        /*00ac*/ 	.word	0x00000f40


	//   ....[6]....
        /*00b0*/ 	.word	0x000010e0


	//   ....[7]....
        /*00b4*/ 	.word	0x000021b0


	//   ....[8]....
        /*00b8*/ 	.word	0x00004610


	//   ....[9]....
        /*00bc*/ 	.word	0x00004820


	//   ....[10]....
        /*00c0*/ 	.word	0x00004850


	//   ....[11]....
        /*00c4*/ 	.word	0x00005200


	//   ....[12]....
        /*00c8*/ 	.word	0x00005430


	//----- nvinfo : EIATTR_VRC_CTA_INIT_COUNT
	.align		4
.L_43:
        /*00cc*/ 	.byte	0x02, 0x4a
        /*00ce*/ 	.byte	0x80
	.zero		1


	//----- nvinfo : EIATTR_SYSCALL_OFFSETS
	.align		4
        /*00d0*/ 	.byte	0x04, 0x46
        /*00d2*/ 	.short	(.L_45 - .L_44)


	//   ....[0]....
.L_44:
        /*00d4*/ 	.word	0x00006990


	//   ....[1]....
        /*00d8*/ 	.word	0x00006a80


	//   ....[2]....
        /*00dc*/ 	.word	0x00007140


	//----- nvinfo : EIATTR_MBARRIER_INSTR_OFFSETS
	.align		4
.L_45:
        /*00e0*/ 	.byte	0x04, 0x39
        /*00e2*/ 	.short	(.L_47 - .L_46)


	//   ....[0]....
.L_46:
        /*00e4*/ 	.word	0x000005d0
        /*00e8*/ 	.word	0x000000ff
        /*00ec*/ 	.word	0x00000000
        /*00f0*/ 	.short	0x0100
        /*00f2*/ 	.byte	0x05
	.zero		1


	//   ....[1]....
        /*00f4*/ 	.word	0x000005e0
        /*00f8*/ 	.word	0x000000ff
        /*00fc*/ 	.word	0x00000160
        /*0100*/ 	.short	0x0100
        /*0102*/ 	.byte	0x05
	.zero		1


	//   ....[2]....
        /*0104*/ 	.word	0x000005f0
        /*0108*/ 	.word	0x000000ff
        /*010c*/ 	.word	0x00000008
        /*0110*/ 	.short	0x0100
        /*0112*/ 	.byte	0x05
	.zero		1


	//   ....[3]....
        /*0114*/ 	.word	0x00000600
        /*0118*/ 	.word	0x000000ff
        /*011c*/ 	.word	0x00000168
        /*0120*/ 	.short	0x0100
        /*0122*/ 	.byte	0x05
	.zero		1


	//   ....[4]....
        /*0124*/ 	.word	0x00000610
        /*0128*/ 	.word	0x000000ff
        /*012c*/ 	.word	0x00000010
        /*0130*/ 	.short	0x0100
        /*0132*/ 	.byte	0x05
	.zero		1


	//   ....[5]....
        /*0134*/ 	.word	0x00000620
        /*0138*/ 	.word	0x000000ff
        /*013c*/ 	.word	0x00000170
        /*0140*/ 	.short	0x0100
        /*0142*/ 	.byte	0x05
	.zero		1


	//   ....[6]....
        /*0144*/ 	.word	0x00000630
        /*0148*/ 	.word	0x000000ff
        /*014c*/ 	.word	0x00000018
        /*0150*/ 	.short	0x0100
        /*0152*/ 	.byte	0x05
	.zero		1


	//   ....[7]....
        /*0154*/ 	.word	0x00000640
        /*0158*/ 	.word	0x000000ff
        /*015c*/ 	.word	0x00000178
        /*0160*/ 	.short	0x0100
        /*0162*/ 	.byte	0x05
	.zero		1


	//   ....[8]....
        /*0164*/ 	.word	0x00000650
        /*0168*/ 	.word	0x000000ff
        /*016c*/ 	.word	0x00000020
        /*0170*/ 	.short	0x0100
        /*0172*/ 	.byte	0x05
	.zero		1


	//   ....[9]....
        /*0174*/ 	.word	0x00000660
        /*0178*/ 	.word	0x000000ff
        /*017c*/ 	.word	0x00000180
        /*0180*/ 	.short	0x0100
        /*0182*/ 	.byte	0x05
	.zero		1


	//   ....[10]....
        /*0184*/ 	.word	0x00000670
        /*0188*/ 	.word	0x000000ff
        /*018c*/ 	.word	0x00000028
        /*0190*/ 	.short	0x0100
        /*0192*/ 	.byte	0x05
	.zero		1


	//   ....[11]....
        /*0194*/ 	.word	0x00000680
        /*0198*/ 	.word	0x000000ff
        /*019c*/ 	.word	0x00000188
        /*01a0*/ 	.short	0x0100
        /*01a2*/ 	.byte	0x05
	.zero		1


	//   ....[12]....
        /*01a4*/ 	.word	0x00000690
        /*01a8*/ 	.word	0x000000ff
        /*01ac*/ 	.word	0x00000030
        /*01b0*/ 	.short	0x0100
        /*01b2*/ 	.byte	0x05
	.zero		1


	//   ....[13]....
        /*01b4*/ 	.word	0x000006a0
        /*01b8*/ 	.word	0x000000ff
        /*01bc*/ 	.word	0x00000190
        /*01c0*/ 	.short	0x0100
        /*01c2*/ 	.byte	0x05
	.zero		1


	//   ....[14]....
        /*01c4*/ 	.word	0x000006b0
        /*01c8*/ 	.word	0x000000ff
        /*01cc*/ 	.word	0x00000038
        /*01d0*/ 	.short	0x0100
        /*01d2*/ 	.byte	0x05
	.zero		1


	//   ....[15]....
        /*01d4*/ 	.word	0x000006c0
        /*01d8*/ 	.word	0x000000ff
        /*01dc*/ 	.word	0x00000198
        /*01e0*/ 	.short	0x0100
        /*01e2*/ 	.byte	0x05
	.zero		1


	//   ....[16]....
        /*01e4*/ 	.word	0x000006d0
        /*01e8*/ 	.word	0x000000ff
        /*01ec*/ 	.word	0x00000040
        /*01f0*/ 	.short	0x0100
        /*01f2*/ 	.byte	0x05
	.zero		1


	//   ....[17]....
        /*01f4*/ 	.word	0x000006e0
        /*01f8*/ 	.word	0x000000ff
        /*01fc*/ 	.word	0x000001a0
        /*0200*/ 	.short	0x0100
        /*0202*/ 	.byte	0x05
	.zero		1


	//   ....[18]....
        /*0204*/ 	.word	0x000006f0
        /*0208*/ 	.word	0x000000ff
        /*020c*/ 	.word	0x00000048
        /*0210*/ 	.short	0x0100
        /*0212*/ 	.byte	0x05
	.zero		1


	//   ....[19]....
        /*0214*/ 	.word	0x00000700
        /*0218*/ 	.word	0x000000ff
        /*021c*/ 	.word	0x000001a8
        /*0220*/ 	.short	0x0100
        /*0222*/ 	.byte	0x05
	.zero		1


	//   ....[20]....
        /*0224*/ 	.word	0x00000710
        /*0228*/ 	.word	0x000000ff
        /*022c*/ 	.word	0x00000050
        /*0230*/ 	.short	0x0100
        /*0232*/ 	.byte	0x05
	.zero		1


	//   ....[21]....
        /*0234*/ 	.word	0x00000720
        /*0238*/ 	.word	0x000000ff
        /*023c*/ 	.word	0x000001b0
        /*0240*/ 	.short	0x0100
        /*0242*/ 	.byte	0x05
	.zero		1


	//   ....[22]....
        /*0244*/ 	.word	0x00000730
        /*0248*/ 	.word	0x000000ff
        /*024c*/ 	.word	0x00000058
        /*0250*/ 	.short	0x0100
        /*0252*/ 	.byte	0x05
	.zero		1


	//   ....[23]....
        /*0254*/ 	.word	0x00000740
        /*0258*/ 	.word	0x000000ff
        /*025c*/ 	.word	0x000001b8
        /*0260*/ 	.short	0x0100
        /*0262*/ 	.byte	0x05
	.zero		1


	//   ....[24]....
        /*0264*/ 	.word	0x00000750
        /*0268*/ 	.word	0x000000ff
        /*026c*/ 	.word	0x00000060
        /*0270*/ 	.short	0x0100
        /*0272*/ 	.byte	0x05
	.zero		1


	//   ....[25]....
        /*0274*/ 	.word	0x00000760
        /*0278*/ 	.word	0x000000ff
        /*027c*/ 	.word	0x000001c0
        /*0280*/ 	.short	0x0100
        /*0282*/ 	.byte	0x05
	.zero		1


	//   ....[26]....
        /*0284*/ 	.word	0x00000770
        /*0288*/ 	.word	0x000000ff
        /*028c*/ 	.word	0x00000068
        /*0290*/ 	.short	0x0100
        /*0292*/ 	.byte	0x05
	.zero		1


	//   ....[27]....
        /*0294*/ 	.word	0x00000780
        /*0298*/ 	.word	0x000000ff
        /*029c*/ 	.word	0x000001c8
        /*02a0*/ 	.short	0x0100
        /*02a2*/ 	.byte	0x05
	.zero		1


	//   ....[28]....
        /*02a4*/ 	.word	0x00000790
        /*02a8*/ 	.word	0x000000ff
        /*02ac*/ 	.word	0x00000070
        /*02b0*/ 	.short	0x0100
        /*02b2*/ 	.byte	0x05
	.zero		1


	//   ....[29]....
        /*02b4*/ 	.word	0x000007a0
        /*02b8*/ 	.word	0x000000ff
        /*02bc*/ 	.word	0x000001d0
        /*02c0*/ 	.short	0x0100
        /*02c2*/ 	.byte	0x05
	.zero		1


	//   ....[30]....
        /*02c4*/ 	.word	0x000007b0
        /*02c8*/ 	.word	0x000000ff
        /*02cc*/ 	.word	0x00000078
        /*02d0*/ 	.short	0x0100
        /*02d2*/ 	.byte	0x05
	.zero		1


	//   ....[31]....
        /*02d4*/ 	.word	0x000007c0
        /*02d8*/ 	.word	0x000000ff
        /*02dc*/ 	.word	0x000001d8
        /*02e0*/ 	.short	0x0100
        /*02e2*/ 	.byte	0x05
	.zero		1


	//   ....[32]....
        /*02e4*/ 	.word	0x000007d0
        /*02e8*/ 	.word	0x000000ff
        /*02ec*/ 	.word	0x00000080
        /*02f0*/ 	.short	0x0100
        /*02f2*/ 	.byte	0x05
	.zero		1


	//   ....[33]....
        /*02f4*/ 	.word	0x000007e0
        /*02f8*/ 	.word	0x000000ff
        /*02fc*/ 	.word	0x000001e0
        /*0300*/ 	.short	0x0100
        /*0302*/ 	.byte	0x05
	.zero		1


	//   ....[34]....
        /*0304*/ 	.word	0x000007f0
        /*0308*/ 	.word	0x000000ff
        /*030c*/ 	.word	0x00000088
        /*0310*/ 	.short	0x0100
        /*0312*/ 	.byte	0x05
	.zero		1


	//   ....[35]....
        /*0314*/ 	.word	0x00000800
        /*0318*/ 	.word	0x000000ff
        /*031c*/ 	.word	0x000001e8
        /*0320*/ 	.short	0x0100
        /*0322*/ 	.byte	0x05
	.zero		1


	//   ....[36]....
        /*0324*/ 	.word	0x00000810
        /*0328*/ 	.word	0x000000ff
        /*032c*/ 	.word	0x00000090
        /*0330*/ 	.short	0x0100
        /*0332*/ 	.byte	0x05
	.zero		1


	//   ....[37]....
        /*0334*/ 	.word	0x00000820
        /*0338*/ 	.word	0x000000ff
        /*033c*/ 	.word	0x000001f0
        /*0340*/ 	.short	0x0100
        /*0342*/ 	.byte	0x05
	.zero		1


	//   ....[38]....
        /*0344*/ 	.word	0x00000830
        /*0348*/ 	.word	0x000000ff
        /*034c*/ 	.word	0x00000098
        /*0350*/ 	.short	0x0100
        /*0352*/ 	.byte	0x05
	.zero		1


	//   ....[39]....
        /*0354*/ 	.word	0x00000840
        /*0358*/ 	.word	0x000000ff
        /*035c*/ 	.word	0x000001f8
        /*0360*/ 	.short	0x0100
        /*0362*/ 	.byte	0x05
	.zero		1


	//   ....[40]....
        /*0364*/ 	.word	0x00000850
        /*0368*/ 	.word	0x000000ff
        /*036c*/ 	.word	0x000000a0
        /*0370*/ 	.short	0x0100
        /*0372*/ 	.byte	0x05
	.zero		1


	//   ....[41]....
        /*0374*/ 	.word	0x00000860
        /*0378*/ 	.word	0x000000ff
        /*037c*/ 	.word	0x00000200
        /*0380*/ 	.short	0x0100
        /*0382*/ 	.byte	0x05
	.zero		1


	//   ....[42]....
        /*0384*/ 	.word	0x00000870
        /*0388*/ 	.word	0x000000ff
        /*038c*/ 	.word	0x000000a8
        /*0390*/ 	.short	0x0100
        /*0392*/ 	.byte	0x05
	.zero		1


	//   ....[43]....
        /*0394*/ 	.word	0x00000880
        /*0398*/ 	.word	0x000000ff
        /*039c*/ 	.word	0x00000208
        /*03a0*/ 	.short	0x0100
        /*03a2*/ 	.byte	0x05
	.zero		1


	//   ....[44]....
        /*03a4*/ 	.word	0x00000890
        /*03a8*/ 	.word	0x000000ff
        /*03ac*/ 	.word	0x000000b0
        /*03b0*/ 	.short	0x0100
        /*03b2*/ 	.byte	0x05
	.zero		1


	//   ....[45]....
        /*03b4*/ 	.word	0x000008a0
        /*03b8*/ 	.word	0x000000ff
        /*03bc*/ 	.word	0x00000210
        /*03c0*/ 	.short	0x0100
        /*03c2*/ 	.byte	0x05
	.zero		1


	//   ....[46]....
        /*03c4*/ 	.word	0x000008b0
        /*03c8*/ 	.word	0x000000ff
        /*03cc*/ 	.word	0x000000b8
        /*03d0*/ 	.short	0x0100
        /*03d2*/ 	.byte	0x05
	.zero		1


	//   ....[47]....
        /*03d4*/ 	.word	0x000008c0
        /*03d8*/ 	.word	0x000000ff
        /*03dc*/ 	.word	0x00000218
        /*03e0*/ 	.short	0x0100
        /*03e2*/ 	.byte	0x05
	.zero		1


	//   ....[48]....
        /*03e4*/ 	.word	0x000008d0
        /*03e8*/ 	.word	0x000000ff
        /*03ec*/ 	.word	0x000000c0
        /*03f0*/ 	.short	0x0100
        /*03f2*/ 	.byte	0x05
	.zero		1


	//   ....[49]....
        /*03f4*/ 	.word	0x000008e0
        /*03f8*/ 	.word	0x000000ff
        /*03fc*/ 	.word	0x00000220
        /*0400*/ 	.short	0x0100
        /*0402*/ 	.byte	0x05
	.zero		1


	//   ....[50]....
        /*0404*/ 	.word	0x000008f0
        /*0408*/ 	.word	0x000000ff
        /*040c*/ 	.word	0x000000c8
        /*0410*/ 	.short	0x0100
        /*0412*/ 	.byte	0x05
	.zero		1


	//   ....[51]....
        /*0414*/ 	.word	0x00000900
        /*0418*/ 	.word	0x000000ff
        /*041c*/ 	.word	0x00000228
        /*0420*/ 	.short	0x0100
        /*0422*/ 	.byte	0x05
	.zero		1


	//   ....[52]....
        /*0424*/ 	.word	0x00000910
        /*0428*/ 	.word	0x000000ff
        /*042c*/ 	.word	0x000000d0
        /*0430*/ 	.short	0x0100
        /*0432*/ 	.byte	0x05
	.zero		1


	//   ....[53]....
        /*0434*/ 	.word	0x00000920
        /*0438*/ 	.word	0x000000ff
        /*043c*/ 	.word	0x00000230
        /*0440*/ 	.short	0x0100
        /*0442*/ 	.byte	0x05
	.zero		1


	//   ....[54]....
        /*0444*/ 	.word	0x00000930
        /*0448*/ 	.word	0x000000ff
        /*044c*/ 	.word	0x000000d8
        /*0450*/ 	.short	0x0100
        /*0452*/ 	.byte	0x05
	.zero		1


	//   ....[55]....
        /*0454*/ 	.word	0x00000940
        /*0458*/ 	.word	0x000000ff
        /*045c*/ 	.word	0x00000238
        /*0460*/ 	.short	0x0100
        /*0462*/ 	.byte	0x05
	.zero		1


	//   ....[56]....
        /*0464*/ 	.word	0x00000950
        /*0468*/ 	.word	0x000000ff
        /*046c*/ 	.word	0x000000e0
        /*0470*/ 	.short	0x0100
        /*0472*/ 	.byte	0x05
	.zero		1


	//   ....[57]....
        /*0474*/ 	.word	0x00000960
        /*0478*/ 	.word	0x000000ff
        /*047c*/ 	.word	0x00000240
        /*0480*/ 	.short	0x0100
        /*0482*/ 	.byte	0x05
	.zero		1


	//   ....[58]....
        /*0484*/ 	.word	0x00000970
        /*0488*/ 	.word	0x000000ff
        /*048c*/ 	.word	0x000000e8
        /*0490*/ 	.short	0x0100
        /*0492*/ 	.byte	0x05
	.zero		1


	//   ....[59]....
        /*0494*/ 	.word	0x00000980
        /*0498*/ 	.word	0x000000ff
        /*049c*/ 	.word	0x00000248
        /*04a0*/ 	.short	0x0100
        /*04a2*/ 	.byte	0x05
	.zero		1


	//   ....[60]....
        /*04a4*/ 	.word	0x00000990
        /*04a8*/ 	.word	0x000000ff
        /*04ac*/ 	.word	0x000000f0
        /*04b0*/ 	.short	0x0100
        /*04b2*/ 	.byte	0x05
	.zero		1


	//   ....[61]....
        /*04b4*/ 	.word	0x000009a0
        /*04b8*/ 	.word	0x000000ff
        /*04bc*/ 	.word	0x00000250
        /*04c0*/ 	.short	0x0100
        /*04c2*/ 	.byte	0x05
	.zero		1


	//   ....[62]....
        /*04c4*/ 	.word	0x000009b0
        /*04c8*/ 	.word	0x000000ff
        /*04cc*/ 	.word	0x000000f8
        /*04d0*/ 	.short	0x0100
        /*04d2*/ 	.byte	0x05
	.zero		1


	//   ....[63]....
        /*04d4*/ 	.word	0x000009c0
        /*04d8*/ 	.word	0x000000ff
        /*04dc*/ 	.word	0x00000258
        /*04e0*/ 	.short	0x0100
        /*04e2*/ 	.byte	0x05
	.zero		1


	//   ....[64]....
        /*04e4*/ 	.word	0x000009d0
        /*04e8*/ 	.word	0x000000ff
        /*04ec*/ 	.word	0x00000100
        /*04f0*/ 	.short	0x0100
        /*04f2*/ 	.byte	0x05
	.zero		1


	//   ....[65]....
        /*04f4*/ 	.word	0x000009e0
        /*04f8*/ 	.word	0x000000ff
        /*04fc*/ 	.word	0x00000260
        /*0500*/ 	.short	0x0100
        /*0502*/ 	.byte	0x05
	.zero		1


	//   ....[66]....
        /*0504*/ 	.word	0x000009f0
        /*0508*/ 	.word	0x000000ff
        /*050c*/ 	.word	0x00000108
        /*0510*/ 	.short	0x0100
        /*0512*/ 	.byte	0x05
	.zero		1


	//   ....[67]....
        /*0514*/ 	.word	0x00000a00
        /*0518*/ 	.word	0x000000ff
        /*051c*/ 	.word	0x00000268
        /*0520*/ 	.short	0x0100
        /*0522*/ 	.byte	0x05
	.zero		1


	//   ....[68]....
        /*0524*/ 	.word	0x00000a10
        /*0528*/ 	.word	0x000000ff
        /*052c*/ 	.word	0x00000110
        /*0530*/ 	.short	0x0100
        /*0532*/ 	.byte	0x05
	.zero		1


	//   ....[69]....
        /*0534*/ 	.word	0x00000a20
        /*0538*/ 	.word	0x000000ff
        /*053c*/ 	.word	0x00000270
        /*0540*/ 	.short	0x0100
        /*0542*/ 	.byte	0x05
	.zero		1


	//   ....[70]....
        /*0544*/ 	.word	0x00000a30
        /*0548*/ 	.word	0x000000ff
        /*054c*/ 	.word	0x00000118
        /*0550*/ 	.short	0x0100
        /*0552*/ 	.byte	0x05
	.zero		1


	//   ....[71]....
        /*0554*/ 	.word	0x00000a40
        /*0558*/ 	.word	0x000000ff
        /*055c*/ 	.word	0x00000278
        /*0560*/ 	.short	0x0100
        /*0562*/ 	.byte	0x05
	.zero		1


	//   ....[72]....
        /*0564*/ 	.word	0x00000a50
        /*0568*/ 	.word	0x000000ff
        /*056c*/ 	.word	0x00000120
        /*0570*/ 	.short	0x0100
        /*0572*/ 	.byte	0x05
	.zero		1


	//   ....[73]....
        /*0574*/ 	.word	0x00000a60
        /*0578*/ 	.word	0x000000ff
        /*057c*/ 	.word	0x00000280
        /*0580*/ 	.short	0x0100
        /*0582*/ 	.byte	0x05
	.zero		1


	//   ....[74]....
        /*0584*/ 	.word	0x00000a70
        /*0588*/ 	.word	0x000000ff
        /*058c*/ 	.word	0x00000128
        /*0590*/ 	.short	0x0100
        /*0592*/ 	.byte	0x05
	.zero		1


	//   ....[75]....
        /*0594*/ 	.word	0x00000a80
        /*0598*/ 	.word	0x000000ff
        /*059c*/ 	.word	0x00000288
        /*05a0*/ 	.short	0x0100
        /*05a2*/ 	.byte	0x05
	.zero		1


	//   ....[76]....
        /*05a4*/ 	.word	0x00000a90
        /*05a8*/ 	.word	0x000000ff
        /*05ac*/ 	.word	0x00000130
        /*05b0*/ 	.short	0x0100
        /*05b2*/ 	.byte	0x05
	.zero		1


	//   ....[77]....
        /*05b4*/ 	.word	0x00000aa0
        /*05b8*/ 	.word	0x000000ff
        /*05bc*/ 	.word	0x00000290
        /*05c0*/ 	.short	0x0100
        /*05c2*/ 	.byte	0x05
	.zero		1


	//   ....[78]....
        /*05c4*/ 	.word	0x00000ab0
        /*05c8*/ 	.word	0x000000ff
        /*05cc*/ 	.word	0x00000138
        /*05d0*/ 	.short	0x0100
        /*05d2*/ 	.byte	0x05
	.zero		1


	//   ....[79]....
        /*05d4*/ 	.word	0x00000ac0
        /*05d8*/ 	.word	0x000000ff
        /*05dc*/ 	.word	0x00000298
        /*05e0*/ 	.short	0x0100
        /*05e2*/ 	.byte	0x05
	.zero		1


	//   ....[80]....
        /*05e4*/ 	.word	0x00000ad0
        /*05e8*/ 	.word	0x000000ff
        /*05ec*/ 	.word	0x00000140
        /*05f0*/ 	.short	0x0100
        /*05f2*/ 	.byte	0x05
	.zero		1


	//   ....[81]....
        /*05f4*/ 	.word	0x00000ae0
        /*05f8*/ 	.word	0x000000ff
        /*05fc*/ 	.word	0x000002a0
        /*0600*/ 	.short	0x0100
        /*0602*/ 	.byte	0x05
	.zero		1


	//   ....[82]....
        /*0604*/ 	.word	0x00000af0
        /*0608*/ 	.word	0x000000ff
        /*060c*/ 	.word	0x00000148
        /*0610*/ 	.short	0x0100
        /*0612*/ 	.byte	0x05
	.zero		1


	//   ....[83]....
        /*0614*/ 	.word	0x00000b00
        /*0618*/ 	.word	0x000000ff
        /*061c*/ 	.word	0x000002a8
        /*0620*/ 	.short	0x0100
        /*0622*/ 	.byte	0x05
	.zero		1


	//   ....[84]....
        /*0624*/ 	.word	0x00000b10
        /*0628*/ 	.word	0x000000ff
        /*062c*/ 	.word	0x00000150
        /*0630*/ 	.short	0x0100
        /*0632*/ 	.byte	0x05
	.zero		1


	//   ....[85]....
        /*0634*/ 	.word	0x00000b20
        /*0638*/ 	.word	0x000000ff
        /*063c*/ 	.word	0x000002b0
        /*0640*/ 	.short	0x0100
        /*0642*/ 	.byte	0x05
	.zero		1


	//   ....[86]....
        /*0644*/ 	.word	0x00000b30
        /*0648*/ 	.word	0x000000ff
        /*064c*/ 	.word	0x00000158
        /*0650*/ 	.short	0x0100
        /*0652*/ 	.byte	0x05
	.zero		1


	//   ....[87]....
        /*0654*/ 	.word	0x00000b40
        /*0658*/ 	.word	0x000000ff
        /*065c*/ 	.word	0x000002b8
        /*0660*/ 	.short	0x0100
        /*0662*/ 	.byte	0x05
	.zero		1


	//   ....[88]....
        /*0664*/ 	.word	0x00000c80
        /*0668*/ 	.word	0x000000ff
        /*066c*/ 	.word	0x000002c0
        /*0670*/ 	.short	0x0100
        /*0672*/ 	.byte	0x07
	.zero		1


	//   ....[89]....
        /*0674*/ 	.word	0x00000c90
        /*0678*/ 	.word	0x000000ff
        /*067c*/ 	.word	0x000002d0
        /*0680*/ 	.short	0x0100
        /*0682*/ 	.byte	0x07
	.zero		1


	//   ....[90]....
        /*0684*/ 	.word	0x00000ca0
        /*0688*/ 	.word	0x000000ff
        /*068c*/ 	.word	0x000002c8
        /*0690*/ 	.short	0x0100
        /*0692*/ 	.byte	0x07
	.zero		1


	//   ....[91]....
        /*0694*/ 	.word	0x00000cb0
        /*0698*/ 	.word	0x000000ff
        /*069c*/ 	.word	0x000002d8
        /*06a0*/ 	.short	0x0100
        /*06a2*/ 	.byte	0x07
	.zero		1


	//   ....[92]....
        /*06a4*/ 	.word	0x00000da0
        /*06a8*/ 	.word	0x000000ff
        /*06ac*/ 	.word	0x000002e0
        /*06b0*/ 	.short	0x0100
        /*06b2*/ 	.byte	0x05
	.zero		1


	//   ....[93]....
        /*06b4*/ 	.word	0x00000db0
        /*06b8*/ 	.word	0x000000ff
        /*06bc*/ 	.word	0x000002e8
        /*06c0*/ 	.short	0x0100
        /*06c2*/ 	.byte	0x05
	.zero		1


	//   ....[94]....
        /*06c4*/ 	.word	0x00000ef0
        /*06c8*/ 	.word	0x000000ff
        /*06cc*/ 	.word	0x000002f0
        /*06d0*/ 	.short	0x0100
        /*06d2*/ 	.byte	0x05
	.zero		1


	//   ....[95]....
        /*06d4*/ 	.word	0x00000f00
        /*06d8*/ 	.word	0x000000ff
        /*06dc*/ 	.word	0x00000300
        /*06e0*/ 	.short	0x0100
        /*06e2*/ 	.byte	0x05
	.zero		1


	//   ....[96]....
        /*06e4*/ 	.word	0x00000f10
        /*06e8*/ 	.word	0x000000ff
        /*06ec*/ 	.word	0x000002f8
        /*06f0*/ 	.short	0x0100
        /*06f2*/ 	.byte	0x05
	.zero		1


	//   ....[97]....
        /*06f4*/ 	.word	0x00000f20
        /*06f8*/ 	.word	0x000000ff
        /*06fc*/ 	.word	0x00000308
        /*0700*/ 	.short	0x0100
        /*0702*/ 	.byte	0x05
	.zero		1


	//   ....[98]....
        /*0704*/ 	.word	0x00001050
        /*0708*/ 	.word	0x000000ff
        /*070c*/ 	.word	0x00000310
        /*0710*/ 	.short	0x0100
        /*0712*/ 	.byte	0x07
	.zero		1


	//   ....[99]....
        /*0714*/ 	.word	0x00001060
        /*0718*/ 	.word	0x000000ff
        /*071c*/ 	.word	0x00000330
        /*0720*/ 	.short	0x0100
        /*0722*/ 	.byte	0x07
	.zero		1


	//   ....[100]....
        /*0724*/ 	.word	0x00001070
        /*0728*/ 	.word	0x000000ff
        /*072c*/ 	.word	0x00000318
        /*0730*/ 	.short	0x0100
        /*0732*/ 	.byte	0x07
	.zero		1


	//   ....[101]....
        /*0734*/ 	.word	0x00001080
        /*0738*/ 	.word	0x000000ff
        /*073c*/ 	.word	0x00000338
        /*0740*/ 	.short	0x0100
        /*0742*/ 	.byte	0x07
	.zero		1


	//   ....[102]....
        /*0744*/ 	.word	0x00001090
        /*0748*/ 	.word	0x000000ff
        /*074c*/ 	.word	0x00000320
        /*0750*/ 	.short	0x0100
        /*0752*/ 	.byte	0x07
	.zero		1


	//   ....[103]....
        /*0754*/ 	.word	0x000010a0
        /*0758*/ 	.word	0x000000ff
        /*075c*/ 	.word	0x00000340
        /*0760*/ 	.short	0x0100
        /*0762*/ 	.byte	0x07
	.zero		1


	//   ....[104]....
        /*0764*/ 	.word	0x000010b0
        /*0768*/ 	.word	0x000000ff
        /*076c*/ 	.word	0x00000328
        /*0770*/ 	.short	0x0100
        /*0772*/ 	.byte	0x07
	.zero		1


	//   ....[105]....
        /*0774*/ 	.word	0x000010c0
        /*0778*/ 	.word	0x000000ff
        /*077c*/ 	.word	0x00000348
        /*0780*/ 	.short	0x0100
        /*0782*/ 	.byte	0x07
	.zero		1


	//   ....[106]....
        /*0784*/ 	.word	0x000011b0
        /*0788*/ 	.word	0x000000ff
        /*078c*/ 	.word	0x00000350
        /*0790*/ 	.short	0x0100
        /*0792*/ 	.byte	0x05
	.zero		1


	//   ....[107]....
        /*0794*/ 	.word	0x000011c0
        /*0798*/ 	.word	0x000000ff
        /*079c*/ 	.word	0x00000360
        /*07a0*/ 	.short	0x0100
        /*07a2*/ 	.byte	0x05
	.zero		1


	//   ....[108]....
        /*07a4*/ 	.word	0x000011d0
        /*07a8*/ 	.word	0x000000ff
        /*07ac*/ 	.word	0x00000358
        /*07b0*/ 	.short	0x0100
        /*07b2*/ 	.byte	0x05
	.zero		1


	//   ....[109]....
        /*07b4*/ 	.word	0x000011e0
        /*07b8*/ 	.word	0x000000ff
        /*07bc*/ 	.word	0x00000368
        /*07c0*/ 	.short	0x0100
        /*07c2*/ 	.byte	0x05
	.zero		1


	//   ....[110]....
        /*07c4*/ 	.word	0x00001ab0
        /*07c8*/ 	.word	0x00000002
        /*07cc*/ 	.word	0x00000360
        /*07d0*/ 	.short	0x010a
        /*07d2*/ 	.byte	0xff
	.zero		1


	//   ....[111]....
        /*07d4*/ 	.word	0x00001ae0
        /*07d8*/ 	.word	0x00000002
        /*07dc*/ 	.word	0x00000350
        /*07e0*/ 	.short	0x0101
        /*07e2*/ 	.byte	0xff
	.zero		1


	//   ....[112]....
        /*07e4*/ 	.word	0x00001bb0
        /*07e8*/ 	.word	0x000000ff
        /*07ec*/ 	.word	0x00000160
        /*07f0*/ 	.short	0x010a
        /*07f2*/ 	.byte	0x08
	.zero		1


	//   ....[113]....
        /*07f4*/ 	.word	0x00001c50
        /*07f8*/ 	.word	0x000000ff
        /*07fc*/ 	.word	0x00000160
        /*0800*/ 	.short	0x010a
        /*0802*/ 	.byte	0x21
	.zero		1


	//   ....[114]....
        /*0804*/ 	.word	0x00001da0
        /*0808*/ 	.word	0x000000ff
        /*080c*/ 	.word	0x00000160
        /*0810*/ 	.short	0x010a
        /*0812*/ 	.byte	0x08
	.zero		1


	//   ....[115]....
        /*0814*/ 	.word	0x00001eb0
        /*0818*/ 	.word	0x000000ff
        /*081c*/ 	.word	0x000002e8
        /*0820*/ 	.short	0x0101
        /*0822*/ 	.byte	0x04
	.zero		1


	//   ....[116]....
        /*0824*/ 	.word	0x00001ed0
        /*0828*/ 	.word	0x000000ff
        /*082c*/ 	.word	0x00000160
        /*0830*/ 	.short	0x010a
        /*0832*/ 	.byte	0x08
	.zero		1


	//   ....[117]....
        /*0834*/ 	.word	0x00001f50
        /*0838*/ 	.word	0x000000ff
        /*083c*/ 	.word	0x00000160
        /*0840*/ 	.short	0x010a
        /*0842*/ 	.byte	0x11
	.zero		1


	//   ....[118]....
        /*0844*/ 	.word	0x000020a0
        /*0848*/ 	.word	0x000000ff
        /*084c*/ 	.word	0x00000160
        /*0850*/ 	.short	0x010a
        /*0852*/ 	.byte	0x08
	.zero		1


	//   ....[119]....
        /*0854*/ 	.word	0x000021e0
        /*0858*/ 	.word	0x00000002
        /*085c*/ 	.word	0x000002f0
        /*0860*/ 	.short	0x010a
        /*0862*/ 	.byte	0xff
	.zero		1


	//   ....[120]....
        /*0864*/ 	.word	0x000022a0
        /*0868*/ 	.word	0x00000002
        /*086c*/ 	.word	0x00000000
        /*0870*/ 	.short	0x0101
        /*0872*/ 	.byte	0xff
	.zero		1


	//   ....[121]....
        /*0874*/ 	.word	0x00002800
        /*0878*/ 	.word	0x000000ff
        /*087c*/ 	.word	0x00000000
        /*0880*/ 	.short	0x010a
        /*0882*/ 	.byte	0x05
	.zero		1


	//   ....[122]....
        /*0884*/ 	.word	0x00002890
        /*0888*/ 	.word	0x000000ff
        /*088c*/ 	.word	0x00000000
        /*0890*/ 	.short	0x010a
        /*0892*/ 	.byte	0x05
	.zero		1


	//   ....[123]....
        /*0894*/ 	.word	0x00002920
        /*0898*/ 	.word	0x000000ff
        /*089c*/ 	.word	0x00000000
        /*08a0*/ 	.short	0x010a
        /*08a2*/ 	.byte	0x05
	.zero		1


	//   ....[124]....
        /*08a4*/ 	.word	0x000029b0
        /*08a8*/ 	.word	0x000000ff
        /*08ac*/ 	.word	0x00000000
        /*08b0*/ 	.short	0x010a
        /*08b2*/ 	.byte	0x05
	.zero		1


	//   ....[125]....
        /*08b4*/ 	.word	0x00002a40
        /*08b8*/ 	.word	0x000000ff
        /*08bc*/ 	.word	0x00000000
        /*08c0*/ 	.short	0x010a
        /*08c2*/ 	.byte	0x05
	.zero		1


	//   ....[126]....
        /*08c4*/ 	.word	0x00002ad0
        /*08c8*/ 	.word	0x000000ff
        /*08cc*/ 	.word	0x00000000
        /*08d0*/ 	.short	0x010a
        /*08d2*/ 	.byte	0x05
	.zero		1


	//   ....[127]....
        /*08d4*/ 	.word	0x00002b60
        /*08d8*/ 	.word	0x000000ff
        /*08dc*/ 	.word	0x00000000
        /*08e0*/ 	.short	0x010a
        /*08e2*/ 	.byte	0x05
	.zero		1


	//   ....[128]....
        /*08e4*/ 	.word	0x00002bf0
        /*08e8*/ 	.word	0x000000ff
        /*08ec*/ 	.word	0x00000000
        /*08f0*/ 	.short	0x010a
        /*08f2*/ 	.byte	0x05
	.zero		1


	//   ....[129]....
        /*08f4*/ 	.word	0x00002c80
        /*08f8*/ 	.word	0x000000ff
        /*08fc*/ 	.word	0x00000000
        /*0900*/ 	.short	0x010a
        /*0902*/ 	.byte	0x05
	.zero		1


	//   ....[130]....
        /*0904*/ 	.word	0x00002d10
        /*0908*/ 	.word	0x000000ff
        /*090c*/ 	.word	0x00000000
        /*0910*/ 	.short	0x010a
        /*0912*/ 	.byte	0x05
	.zero		1


	//   ....[131]....
        /*0914*/ 	.word	0x00002da0
        /*0918*/ 	.word	0x000000ff
        /*091c*/ 	.word	0x00000000
        /*0920*/ 	.short	0x010a
        /*0922*/ 	.byte	0x05
	.zero		1


	//   ....[132]....
        /*0924*/ 	.word	0x00002e30
        /*0928*/ 	.word	0x000000ff
        /*092c*/ 	.word	0x00000000
        /*0930*/ 	.short	0x010a
        /*0932*/ 	.byte	0x05
	.zero		1


	//   ....[133]....
        /*0934*/ 	.word	0x00002ec0
        /*0938*/ 	.word	0x000000ff
        /*093c*/ 	.word	0x00000000
        /*0940*/ 	.short	0x010a
        /*0942*/ 	.byte	0x05
	.zero		1


	//   ....[134]....
        /*0944*/ 	.word	0x00002f50
        /*0948*/ 	.word	0x000000ff
        /*094c*/ 	.word	0x00000000
        /*0950*/ 	.short	0x010a
        /*0952*/ 	.byte	0x05
	.zero		1


	//   ....[135]....
        /*0954*/ 	.word	0x00002fe0
        /*0958*/ 	.word	0x000000ff
        /*095c*/ 	.word	0x00000000
        /*0960*/ 	.short	0x010a
        /*0962*/ 	.byte	0x05
	.zero		1


	//   ....[136]....
        /*0964*/ 	.word	0x00003070
        /*0968*/ 	.word	0x000000ff
        /*096c*/ 	.word	0x00000000
        /*0970*/ 	.short	0x010a
        /*0972*/ 	.byte	0x05
	.zero		1


	//   ....[137]....
        /*0974*/ 	.word	0x00003100
        /*0978*/ 	.word	0x000000ff
        /*097c*/ 	.word	0x00000000
        /*0980*/ 	.short	0x010a
        /*0982*/ 	.byte	0x05
	.zero		1


	//   ....[138]....
        /*0984*/ 	.word	0x00003190
        /*0988*/ 	.word	0x000000ff
        /*098c*/ 	.word	0x00000000
        /*0990*/ 	.short	0x010a
        /*0992*/ 	.byte	0x05
	.zero		1


	//   ....[139]....
        /*0994*/ 	.word	0x00003220
        /*0998*/ 	.word	0x000000ff
        /*099c*/ 	.word	0x00000000
        /*09a0*/ 	.short	0x010a
        /*09a2*/ 	.byte	0x05
	.zero		1


	//   ....[140]....
        /*09a4*/ 	.word	0x000032b0
        /*09a8*/ 	.word	0x000000ff
        /*09ac*/ 	.word	0x00000000
        /*09b0*/ 	.short	0x010a
        /*09b2*/ 	.byte	0x05
	.zero		1


	//   ....[141]....
        /*09b4*/ 	.word	0x00003340
        /*09b8*/ 	.word	0x000000ff
        /*09bc*/ 	.word	0x00000000
        /*09c0*/ 	.short	0x010a
        /*09c2*/ 	.byte	0x05
	.zero		1


	//   ....[142]....
        /*09c4*/ 	.word	0x000033d0
        /*09c8*/ 	.word	0x000000ff
        /*09cc*/ 	.word	0x00000000
        /*09d0*/ 	.short	0x010a
        /*09d2*/ 	.byte	0x05
	.zero		1


	//   ....[143]....
        /*09d4*/ 	.word	0x00003460
        /*09d8*/ 	.word	0x000000ff
        /*09dc*/ 	.word	0x00000000
        /*09e0*/ 	.short	0x010a
        /*09e2*/ 	.byte	0x05
	.zero		1


	//   ....[144]....
        /*09e4*/ 	.word	0x000034f0
        /*09e8*/ 	.word	0x000000ff
        /*09ec*/ 	.word	0x00000000
        /*09f0*/ 	.short	0x010a
        /*09f2*/ 	.byte	0x05
	.zero		1


	//   ....[145]....
        /*09f4*/ 	.word	0x00003580
        /*09f8*/ 	.word	0x000000ff
        /*09fc*/ 	.word	0x00000000
        /*0a00*/ 	.short	0x010a
        /*0a02*/ 	.byte	0x05
	.zero		1


	//   ....[146]....
        /*0a04*/ 	.word	0x00003610
        /*0a08*/ 	.word	0x000000ff
        /*0a0c*/ 	.word	0x00000000
        /*0a10*/ 	.short	0x010a
        /*0a12*/ 	.byte	0x05
	.zero		1


	//   ....[147]....
        /*0a14*/ 	.word	0x000036a0
        /*0a18*/ 	.word	0x000000ff
        /*0a1c*/ 	.word	0x00000000
        /*0a20*/ 	.short	0x010a
        /*0a22*/ 	.byte	0x05
	.zero		1


	//   ....[148]....
        /*0a24*/ 	.word	0x00003730
        /*0a28*/ 	.word	0x000000ff
        /*0a2c*/ 	.word	0x00000000
        /*0a30*/ 	.short	0x010a
        /*0a32*/ 	.byte	0x05
	.zero		1


	//   ....[149]....
        /*0a34*/ 	.word	0x000037c0
        /*0a38*/ 	.word	0x000000ff
        /*0a3c*/ 	.word	0x00000000
        /*0a40*/ 	.short	0x010a
        /*0a42*/ 	.byte	0x05
	.zero		1


	//   ....[150]....
        /*0a44*/ 	.word	0x00003850
        /*0a48*/ 	.word	0x000000ff
        /*0a4c*/ 	.word	0x00000000
        /*0a50*/ 	.short	0x010a
        /*0a52*/ 	.byte	0x05
	.zero		1


	//   ....[151]....
        /*0a54*/ 	.word	0x000038e0
        /*0a58*/ 	.word	0x000000ff
        /*0a5c*/ 	.word	0x00000000
        /*0a60*/ 	.short	0x010a
        /*0a62*/ 	.byte	0x05
	.zero		1


	//   ....[152]....
        /*0a64*/ 	.word	0x00003970
        /*0a68*/ 	.word	0x000000ff
        /*0a6c*/ 	.word	0x00000000
        /*0a70*/ 	.short	0x010a
        /*0a72*/ 	.byte	0x05
	.zero		1


	//   ....[153]....
        /*0a74*/ 	.word	0x00003a00
        /*0a78*/ 	.word	0x000000ff
        /*0a7c*/ 	.word	0x00000000
        /*0a80*/ 	.short	0x010a
        /*0a82*/ 	.byte	0x05
	.zero		1


	//   ....[154]....
        /*0a84*/ 	.word	0x00003a90
        /*0a88*/ 	.word	0x000000ff
        /*0a8c*/ 	.word	0x00000000
        /*0a90*/ 	.short	0x010a
        /*0a92*/ 	.byte	0x05
	.zero		1


	//   ....[155]....
        /*0a94*/ 	.word	0x00003b20
        /*0a98*/ 	.word	0x000000ff
        /*0a9c*/ 	.word	0x00000000
        /*0aa0*/ 	.short	0x010a
        /*0aa2*/ 	.byte	0x05
	.zero		1


	//   ....[156]....
        /*0aa4*/ 	.word	0x00003bb0
        /*0aa8*/ 	.word	0x000000ff
        /*0aac*/ 	.word	0x00000000
        /*0ab0*/ 	.short	0x010a
        /*0ab2*/ 	.byte	0x05
	.zero		1


	//   ....[157]....
        /*0ab4*/ 	.word	0x00003c40
        /*0ab8*/ 	.word	0x000000ff
        /*0abc*/ 	.word	0x00000000
        /*0ac0*/ 	.short	0x010a
        /*0ac2*/ 	.byte	0x05
	.zero		1


	//   ....[158]....
        /*0ac4*/ 	.word	0x00003cd0
        /*0ac8*/ 	.word	0x000000ff
        /*0acc*/ 	.word	0x00000000
        /*0ad0*/ 	.short	0x010a
        /*0ad2*/ 	.byte	0x05
	.zero		1


	//   ....[159]....
        /*0ad4*/ 	.word	0x00003d60
        /*0ad8*/ 	.word	0x000000ff
        /*0adc*/ 	.word	0x00000000
        /*0ae0*/ 	.short	0x010a
        /*0ae2*/ 	.byte	0x05
	.zero		1


	//   ....[160]....
        /*0ae4*/ 	.word	0x00003df0
        /*0ae8*/ 	.word	0x000000ff
        /*0aec*/ 	.word	0x00000000
        /*0af0*/ 	.short	0x010a
        /*0af2*/ 	.byte	0x05
	.zero		1


	//   ....[161]....
        /*0af4*/ 	.word	0x00003e80
        /*0af8*/ 	.word	0x000000ff
        /*0afc*/ 	.word	0x00000000
        /*0b00*/ 	.short	0x010a
        /*0b02*/ 	.byte	0x05
	.zero		1


	//   ....[162]....
        /*0b04*/ 	.word	0x00003f10
        /*0b08*/ 	.word	0x000000ff
        /*0b0c*/ 	.word	0x00000000
        /*0b10*/ 	.short	0x010a
        /*0b12*/ 	.byte	0x05
	.zero		1


	//   ....[163]....
        /*0b14*/ 	.word	0x00003fa0
        /*0b18*/ 	.word	0x000000ff
        /*0b1c*/ 	.word	0x00000000
        /*0b20*/ 	.short	0x010a
        /*0b22*/ 	.byte	0x05
	.zero		1


	//   ....[164]....
        /*0b24*/ 	.word	0x00004040
        /*0b28*/ 	.word	0x00000000
        /*0b2c*/ 	.word	0x00000000
        /*0b30*/ 	.short	0x010a
        /*0b32*/ 	.byte	0xff
	.zero		1


	//   ....[165]....
        /*0b34*/ 	.word	0x00004160
        /*0b38*/ 	.word	0x00000000
        /*0b3c*/ 	.word	0x00000350
        /*0b40*/ 	.short	0x010a
        /*0b42*/ 	.byte	0xff
	.zero		1


	//   ....[166]....
        /*0b44*/ 	.word	0x000041d0
        /*0b48*/ 	.word	0x00000000
        /*0b4c*/ 	.word	0x00000000
        /*0b50*/ 	.short	0x0101
        /*0b52*/ 	.byte	0xff
	.zero		1


	//   ....[167]....
        /*0b54*/ 	.word	0x000041f0
        /*0b58*/ 	.word	0x000000ff
        /*0b5c*/ 	.word	0x00000300
        /*0b60*/ 	.short	0x010a
        /*0b62*/ 	.byte	0x05
	.zero		1


	//   ....[168]....
        /*0b64*/ 	.word	0x00004310
        /*0b68*/ 	.word	0x00000000
        /*0b6c*/ 	.word	0x000002f0
        /*0b70*/ 	.short	0x010a
        /*0b72*/ 	.byte	0xff
	.zero		1


	//   ....[169]....
        /*0b74*/ 	.word	0x00004410
        /*0b78*/ 	.word	0x00000000
        /*0b7c*/ 	.word	0x00000000
        /*0b80*/ 	.short	0x0101
        /*0b82*/ 	.byte	0xff
	.zero		1


	//   ....[170]....
        /*0b84*/ 	.word	0x000044a0
        /*0b88*/ 	.word	0x000000ff
        /*0b8c*/ 	.word	0x00000300
        /*0b90*/ 	.short	0x0106
        /*0b92*/ 	.byte	0x05
	.zero		1


	//   ....[171]....
        /*0b94*/ 	.word	0x000044c0
        /*0b98*/ 	.word	0x000000ff
        /*0b9c*/ 	.word	0x00000300
        /*0ba0*/ 	.short	0x010a
        /*0ba2*/ 	.byte	0x05
	.zero		1


	//   ....[172]....
        /*0ba4*/ 	.word	0x00004550
        /*0ba8*/ 	.word	0x000000ff
        /*0bac*/ 	.word	0x00000300
        /*0bb0*/ 	.short	0x0106
        /*0bb2*/ 	.byte	0x04
	.zero		1


	//   ....[173]....
        /*0bb4*/ 	.word	0x00004590
        /*0bb8*/ 	.word	0x00000000
        /*0bbc*/ 	.word	0x00000300
        /*0bc0*/ 	.short	0x010a
        /*0bc2*/ 	.byte	0xff
	.zero		1


	//   ....[174]....
        /*0bc4*/ 	.word	0x00004a90
        /*0bc8*/ 	.word	0x00000000
        /*0bcc*/ 	.word	0x000002f0
        /*0bd0*/ 	.short	0x010a
        /*0bd2*/ 	.byte	0xff
	.zero		1


	//   ....[175]....
        /*0bd4*/ 	.word	0x00004b90
        /*0bd8*/ 	.word	0x00000003
        /*0bdc*/ 	.word	0x00000000
        /*0be0*/ 	.short	0x0101
        /*0be2*/ 	.byte	0xff
	.zero		1


	//   ....[176]....
        /*0be4*/ 	.word	0x00004ba0
        /*0be8*/ 	.word	0x000000ff
        /*0bec*/ 	.word	0x00000000
        /*0bf0*/ 	.short	0x010a
        /*0bf2*/ 	.byte	0x04
	.zero		1


	//   ....[177]....
        /*0bf4*/ 	.word	0x00004c20
        /*0bf8*/ 	.word	0x000000ff
        /*0bfc*/ 	.word	0x00000330
        /*0c00*/ 	.short	0x010a
        /*0c02*/ 	.byte	0x08
	.zero		1


	//   ....[178]....
        /*0c04*/ 	.word	0x00004d00
        /*0c08*/ 	.word	0x000000ff
        /*0c0c*/ 	.word	0x00000000
        /*0c10*/ 	.short	0x010a
        /*0c12*/ 	.byte	0x07
	.zero		1


	//   ....[179]....
        /*0c14*/ 	.word	0x00004e40
        /*0c18*/ 	.word	0x000000ff
        /*0c1c*/ 	.word	0x00000000
        /*0c20*/ 	.short	0x010a
        /*0c22*/ 	.byte	0x04
	.zero		1


	//   ....[180]....
        /*0c24*/ 	.word	0x00005030
        /*0c28*/ 	.word	0x000000ff
        /*0c2c*/ 	.word	0x00000000
        /*0c30*/ 	.short	0x010a
        /*0c32*/ 	.byte	0x05
	.zero		1


	//   ....[181]....
        /*0c34*/ 	.word	0x000050c0
        /*0c38*/ 	.word	0x000000ff
        /*0c3c*/ 	.word	0x00000000
        /*0c40*/ 	.short	0x010a
        /*0c42*/ 	.byte	0x05
	.zero		1


	//   ....[182]....
        /*0c44*/ 	.word	0x00005150
        /*0c48*/ 	.word	0x000000ff
        /*0c4c*/ 	.word	0x00000000
        /*0c50*/ 	.short	0x010a
        /*0c52*/ 	.byte	0x05
	.zero		1


	//   ....[183]....
        /*0c54*/ 	.word	0x000051e0
        /*0c58*/ 	.word	0x000000ff
        /*0c5c*/ 	.word	0x00000000
        /*0c60*/ 	.short	0x010a
        /*0c62*/ 	.byte	0x07
	.zero		1


	//   ....[184]....
        /*0c64*/ 	.word	0x00005610
        /*0c68*/ 	.word	0x00000000
        /*0c6c*/ 	.word	0x000002f0
        /*0c70*/ 	.short	0x010a
        /*0c72*/ 	.byte	0xff
	.zero		1


	//   ....[185]....
        /*0c74*/ 	.word	0x000056f0
        /*0c78*/ 	.word	0x00000000
        /*0c7c*/ 	.word	0x00000000
        /*0c80*/ 	.short	0x0101
        /*0c82*/ 	.byte	0xff
	.zero		1


	//   ....[186]....
        /*0c84*/ 	.word	0x00005a10
        /*0c88*/ 	.word	0x000000ff
        /*0c8c*/ 	.word	0x000002e8
        /*0c90*/ 	.short	0x010a
        /*0c92*/ 	.byte	0x07
	.zero		1


	//   ....[187]....
        /*0c94*/ 	.word	0x00005bf0
        /*0c98*/ 	.word	0x000000ff
        /*0c9c*/ 	.word	0x000002d0
        /*0ca0*/ 	.short	0x010a
        /*0ca2*/ 	.byte	0x0d
	.zero		1


	//   ....[188]....
        /*0ca4*/ 	.word	0x00005f00
        /*0ca8*/ 	.word	0x000000ff
        /*0cac*/ 	.word	0x000002c0
        /*0cb0*/ 	.short	0x010b
        /*0cb2*/ 	.byte	0x0d
	.zero		1


	//   ....[189]....
        /*0cb4*/ 	.word	0x00005f60
        /*0cb8*/ 	.word	0x000000ff
        /*0cbc*/ 	.word	0x00000000
        /*0cc0*/ 	.short	0x0101
        /*0cc2*/ 	.byte	0x0e
	.zero		1


	//   ....[190]....
        /*0cc4*/ 	.word	0x00005fb0
        /*0cc8*/ 	.word	0x000000ff
        /*0ccc*/ 	.word	0x00000000
        /*0cd0*/ 	.short	0x010a
        /*0cd2*/ 	.byte	0x04
	.zero		1


	//   ....[191]....
        /*0cd4*/ 	.word	0x00006050
        /*0cd8*/ 	.word	0x00000000
        /*0cdc*/ 	.word	0x00000000
        /*0ce0*/ 	.short	0x010a
        /*0ce2*/ 	.byte	0xff
	.zero		1


	//   ....[192]....
        /*0ce4*/ 	.word	0x000063a0
        /*0ce8*/ 	.word	0x00000000
        /*0cec*/ 	.word	0x000002f0
        /*0cf0*/ 	.short	0x010a
        /*0cf2*/ 	.byte	0xff
	.zero		1


	//   ....[193]....
        /*0cf4*/ 	.word	0x000064b0
        /*0cf8*/ 	.word	0x00000000
        /*0cfc*/ 	.word	0x00000000
        /*0d00*/ 	.short	0x0101
        /*0d02*/ 	.byte	0xff
	.zero		1


	//   ....[194]....
        /*0d04*/ 	.word	0x00006de0
        /*0d08*/ 	.word	0x00000003
        /*0d0c*/ 	.word	0x000002c0
        /*0d10*/ 	.short	0x010a
        /*0d12*/ 	.byte	0xff
	.zero		1


	//   ....[195]....
        /*0d14*/ 	.word	0x00006df0
        /*0d18*/ 	.word	0x00000043
        /*0d1c*/ 	.word	0x00000310
        /*0d20*/ 	.short	0x010a
        /*0d22*/ 	.byte	0xff
	.zero		1


	//   ....[196]....
        /*0d24*/ 	.word	0x00006f70
        /*0d28*/ 	.word	0x00000003
        /*0d2c*/ 	.word	0x000002c0
        /*0d30*/ 	.short	0x010a
        /*0d32*/ 	.byte	0xff
	.zero		1


	//   ....[197]....
        /*0d34*/ 	.word	0x00007020
        /*0d38*/ 	.word	0x00000043
        /*0d3c*/ 	.word	0x00000310
        /*0d40*/ 	.short	0x010a
        /*0d42*/ 	.byte	0xff
	.zero		1


	//   ....[198]....
        /*0d44*/ 	.word	0x00007260
        /*0d48*/ 	.word	0x000000ff
        /*0d4c*/ 	.word	0x00000000
        /*0d50*/ 	.short	0x0101
        /*0d52*/ 	.byte	0x05
	.zero		1


	//   ....[199]....
        /*0d54*/ 	.word	0x00007610
        /*0d58*/ 	.word	0x00000000
        /*0d5c*/ 	.word	0x00000000
        /*0d60*/ 	.short	0x0101
        /*0d62*/ 	.byte	0xff
	.zero		1


	//   ....[200]....
        /*0d64*/ 	.word	0x000078b0
        /*0d68*/ 	.word	0x00000002
        /*0d6c*/ 	.word	0x00000360
        /*0d70*/ 	.short	0x010a
        /*0d72*/ 	.byte	0xff
	.zero		1


	//   ....[201]....
        /*0d74*/ 	.word	0x00007910
        /*0d78*/ 	.word	0x00000002
        /*0d7c*/ 	.word	0x00000160
        /*0d80*/ 	.short	0x010a
        /*0d82*/ 	.byte	0xff
	.zero		1


	//   ....[202]....
        /*0d84*/ 	.word	0x00007970
        /*0d88*/ 	.word	0x00000002
        /*0d8c*/ 	.word	0x00000160
        /*0d90*/ 	.short	0x010a
        /*0d92*/ 	.byte	0xff
	.zero		1


	//   ....[203]....
        /*0d94*/ 	.word	0x000079c0
        /*0d98*/ 	.word	0x00000002
        /*0d9c*/ 	.word	0x000002f0
        /*0da0*/ 	.short	0x010a
        /*0da2*/ 	.byte	0xff
	.zero		1


	//   ....[204]....
        /*0da4*/ 	.word	0x00007a20
        /*0da8*/ 	.word	0x00000000
        /*0dac*/ 	.word	0x00000000
        /*0db0*/ 	.short	0x010a
        /*0db2*/ 	.byte	0xff
	.zero		1


	//   ....[205]....
        /*0db4*/ 	.word	0x00007a80
        /*0db8*/ 	.word	0x00000000
        /*0dbc*/ 	.word	0x00000000
        /*0dc0*/ 	.short	0x010a
        /*0dc2*/ 	.byte	0xff
	.zero		1


	//   ....[206]....
        /*0dc4*/ 	.word	0x00007ae0
        /*0dc8*/ 	.word	0x00000000
        /*0dcc*/ 	.word	0x00000000
        /*0dd0*/ 	.short	0x010a
        /*0dd2*/ 	.byte	0xff
	.zero		1


	//   ....[207]....
        /*0dd4*/ 	.word	0x00007b40
        /*0dd8*/ 	.word	0x00000000
        /*0ddc*/ 	.word	0x00000000
        /*0de0*/ 	.short	0x010a
        /*0de2*/ 	.byte	0xff
	.zero		1


	//   ....[208]....
        /*0de4*/ 	.word	0x00007ba0
        /*0de8*/ 	.word	0x00000000
        /*0dec*/ 	.word	0x00000000
        /*0df0*/ 	.short	0x010a
        /*0df2*/ 	.byte	0xff
	.zero		1


	//   ....[209]....
        /*0df4*/ 	.word	0x00007c00
        /*0df8*/ 	.word	0x00000000
        /*0dfc*/ 	.word	0x00000000
        /*0e00*/ 	.short	0x010a
        /*0e02*/ 	.byte	0xff
	.zero		1


	//   ....[210]....
        /*0e04*/ 	.word	0x00007c60
        /*0e08*/ 	.word	0x00000000
        /*0e0c*/ 	.word	0x00000000
        /*0e10*/ 	.short	0x010a
        /*0e12*/ 	.byte	0xff
	.zero		1


	//   ....[211]....
        /*0e14*/ 	.word	0x00007cc0
        /*0e18*/ 	.word	0x00000000
        /*0e1c*/ 	.word	0x00000000
        /*0e20*/ 	.short	0x010a
        /*0e22*/ 	.byte	0xff
	.zero		1


	//   ....[212]....
        /*0e24*/ 	.word	0x00007d20
        /*0e28*/ 	.word	0x00000000
        /*0e2c*/ 	.word	0x00000000
        /*0e30*/ 	.short	0x010a
        /*0e32*/ 	.byte	0xff
	.zero		1


	//   ....[213]....
        /*0e34*/ 	.word	0x00007d80
        /*0e38*/ 	.word	0x00000000
        /*0e3c*/ 	.word	0x00000000
        /*0e40*/ 	.short	0x010a
        /*0e42*/ 	.byte	0xff
	.zero		1


	//   ....[214]....
        /*0e44*/ 	.word	0x00007de0
        /*0e48*/ 	.word	0x00000000
        /*0e4c*/ 	.word	0x00000000
        /*0e50*/ 	.short	0x010a
        /*0e52*/ 	.byte	0xff
	.zero		1


	//   ....[215]....
        /*0e54*/ 	.word	0x00007e40
        /*0e58*/ 	.word	0x00000000
        /*0e5c*/ 	.word	0x00000000
        /*0e60*/ 	.short	0x010a
        /*0e62*/ 	.byte	0xff
	.zero		1


	//   ....[216]....
        /*0e64*/ 	.word	0x00007ea0
        /*0e68*/ 	.word	0x00000000
        /*0e6c*/ 	.word	0x00000000
        /*0e70*/ 	.short	0x010a
        /*0e72*/ 	.byte	0xff
	.zero		1


	//   ....[217]....
        /*0e74*/ 	.word	0x00007f00
        /*0e78*/ 	.word	0x00000000
        /*0e7c*/ 	.word	0x00000000
        /*0e80*/ 	.short	0x010a
        /*0e82*/ 	.byte	0xff
	.zero		1


	//   ....[218]....
        /*0e84*/ 	.word	0x00007f60
        /*0e88*/ 	.word	0x00000000
        /*0e8c*/ 	.word	0x00000000
        /*0e90*/ 	.short	0x010a
        /*0e92*/ 	.byte	0xff
	.zero		1


	//   ....[219]....
        /*0e94*/ 	.word	0x00007fc0
        /*0e98*/ 	.word	0x00000000
        /*0e9c*/ 	.word	0x00000000
        /*0ea0*/ 	.short	0x010a
        /*0ea2*/ 	.byte	0xff
	.zero		1


	//   ....[220]....
        /*0ea4*/ 	.word	0x00008020
        /*0ea8*/ 	.word	0x00000000
        /*0eac*/ 	.word	0x00000000
        /*0eb0*/ 	.short	0x010a
        /*0eb2*/ 	.byte	0xff
	.zero		1


	//   ....[221]....
        /*0eb4*/ 	.word	0x00008080
        /*0eb8*/ 	.word	0x00000000
        /*0ebc*/ 	.word	0x00000000
        /*0ec0*/ 	.short	0x010a
        /*0ec2*/ 	.byte	0xff
	.zero		1


	//   ....[222]....
        /*0ec4*/ 	.word	0x000080e0
        /*0ec8*/ 	.word	0x00000000
        /*0ecc*/ 	.word	0x00000000
        /*0ed0*/ 	.short	0x010a
        /*0ed2*/ 	.byte	0xff
	.zero		1


	//   ....[223]....
        /*0ed4*/ 	.word	0x00008140
        /*0ed8*/ 	.word	0x00000000
        /*0edc*/ 	.word	0x00000000
        /*0ee0*/ 	.short	0x010a
        /*0ee2*/ 	.byte	0xff
	.zero		1


	//   ....[224]....
        /*0ee4*/ 	.word	0x000081a0
        /*0ee8*/ 	.word	0x00000000
        /*0eec*/ 	.word	0x00000000
        /*0ef0*/ 	.short	0x010a
        /*0ef2*/ 	.byte	0xff
	.zero		1


	//   ....[225]....
        /*0ef4*/ 	.word	0x00008200
        /*0ef8*/ 	.word	0x00000000
        /*0efc*/ 	.word	0x00000000
        /*0f00*/ 	.short	0x010a
        /*0f02*/ 	.byte	0xff
	.zero		1


	//   ....[226]....
        /*0f04*/ 	.word	0x00008260
        /*0f08*/ 	.word	0x00000000
        /*0f0c*/ 	.word	0x00000000
        /*0f10*/ 	.short	0x010a
        /*0f12*/ 	.byte	0xff
	.zero		1


	//   ....[227]....
        /*0f14*/ 	.word	0x000082c0
        /*0f18*/ 	.word	0x00000000
        /*0f1c*/ 	.word	0x00000000
        /*0f20*/ 	.short	0x010a
        /*0f22*/ 	.byte	0xff
	.zero		1


	//   ....[228]....
        /*0f24*/ 	.word	0x00008320
        /*0f28*/ 	.word	0x00000000
        /*0f2c*/ 	.word	0x00000000
        /*0f30*/ 	.short	0x010a
        /*0f32*/ 	.byte	0xff
	.zero		1


	//   ....[229]....
        /*0f34*/ 	.word	0x00008380
        /*0f38*/ 	.word	0x00000000
        /*0f3c*/ 	.word	0x00000000
        /*0f40*/ 	.short	0x010a
        /*0f42*/ 	.byte	0xff
	.zero		1


	//   ....[230]....
        /*0f44*/ 	.word	0x000083e0
        /*0f48*/ 	.word	0x00000000
        /*0f4c*/ 	.word	0x00000000
        /*0f50*/ 	.short	0x010a
        /*0f52*/ 	.byte	0xff
	.zero		1


	//   ....[231]....
        /*0f54*/ 	.word	0x00008440
        /*0f58*/ 	.word	0x00000000
        /*0f5c*/ 	.word	0x00000000
        /*0f60*/ 	.short	0x010a
        /*0f62*/ 	.byte	0xff
	.zero		1


	//   ....[232]....
        /*0f64*/ 	.word	0x000084a0
        /*0f68*/ 	.word	0x00000000
        /*0f6c*/ 	.word	0x00000000
        /*0f70*/ 	.short	0x010a
        /*0f72*/ 	.byte	0xff
	.zero		1


	//   ....[233]....
        /*0f74*/ 	.word	0x00008500
        /*0f78*/ 	.word	0x00000000
        /*0f7c*/ 	.word	0x00000000
        /*0f80*/ 	.short	0x010a
        /*0f82*/ 	.byte	0xff
	.zero		1


	//   ....[234]....
        /*0f84*/ 	.word	0x00008560
        /*0f88*/ 	.word	0x00000000
        /*0f8c*/ 	.word	0x00000000
        /*0f90*/ 	.short	0x010a
        /*0f92*/ 	.byte	0xff
	.zero		1


	//   ....[235]....
        /*0f94*/ 	.word	0x000085c0
        /*0f98*/ 	.word	0x00000000
        /*0f9c*/ 	.word	0x00000000
        /*0fa0*/ 	.short	0x010a
        /*0fa2*/ 	.byte	0xff
	.zero		1


	//   ....[236]....
        /*0fa4*/ 	.word	0x00008620
        /*0fa8*/ 	.word	0x00000000
        /*0fac*/ 	.word	0x00000000
        /*0fb0*/ 	.short	0x010a
        /*0fb2*/ 	.byte	0xff
	.zero		1


	//   ....[237]....
        /*0fb4*/ 	.word	0x00008680
        /*0fb8*/ 	.word	0x00000000
        /*0fbc*/ 	.word	0x00000000
        /*0fc0*/ 	.short	0x010a
        /*0fc2*/ 	.byte	0xff
	.zero		1


	//   ....[238]....
        /*0fc4*/ 	.word	0x000086e0
        /*0fc8*/ 	.word	0x00000000
        /*0fcc*/ 	.word	0x00000000
        /*0fd0*/ 	.short	0x010a
        /*0fd2*/ 	.byte	0xff
	.zero		1


	//   ....[239]....
        /*0fd4*/ 	.word	0x00008740
        /*0fd8*/ 	.word	0x00000000
        /*0fdc*/ 	.word	0x00000000
        /*0fe0*/ 	.short	0x010a
        /*0fe2*/ 	.byte	0xff
	.zero		1


	//   ....[240]....
        /*0fe4*/ 	.word	0x000087a0
        /*0fe8*/ 	.word	0x00000000
        /*0fec*/ 	.word	0x00000000
        /*0ff0*/ 	.short	0x010a
        /*0ff2*/ 	.byte	0xff
	.zero		1


	//   ....[241]....
        /*0ff4*/ 	.word	0x00008800
        /*0ff8*/ 	.word	0x00000000
        /*0ffc*/ 	.word	0x00000000
        /*1000*/ 	.short	0x010a
        /*1002*/ 	.byte	0xff
	.zero		1


	//   ....[242]....
        /*1004*/ 	.word	0x00008860
        /*1008*/ 	.word	0x00000000
        /*100c*/ 	.word	0x00000000
        /*1010*/ 	.short	0x010a
        /*1012*/ 	.byte	0xff
	.zero		1


	//   ....[243]....
        /*1014*/ 	.word	0x000088c0
        /*1018*/ 	.word	0x00000000
        /*101c*/ 	.word	0x00000000
        /*1020*/ 	.short	0x010a
        /*1022*/ 	.byte	0xff
	.zero		1


	//   ....[244]....
        /*1024*/ 	.word	0x00008920
        /*1028*/ 	.word	0x00000000
        /*102c*/ 	.word	0x00000000
        /*1030*/ 	.short	0x010a
        /*1032*/ 	.byte	0xff
	.zero		1


	//   ....[245]....
        /*1034*/ 	.word	0x00008980
        /*1038*/ 	.word	0x00000000
        /*103c*/ 	.word	0x00000000
        /*1040*/ 	.short	0x010a
        /*1042*/ 	.byte	0xff
	.zero		1


	//   ....[246]....
        /*1044*/ 	.word	0x000089e0
        /*1048*/ 	.word	0x00000000
        /*104c*/ 	.word	0x00000000
        /*1050*/ 	.short	0x010a
        /*1052*/ 	.byte	0xff
	.zero		1


	//   ....[247]....
        /*1054*/ 	.word	0x00008a30
        /*1058*/ 	.word	0x00000000
        /*105c*/ 	.word	0x00000350
        /*1060*/ 	.short	0x010a
        /*1062*/ 	.byte	0xff
	.zero		1


	//   ....[248]....
        /*1064*/ 	.word	0x00008a90
        /*1068*/ 	.word	0x00000000
        /*106c*/ 	.word	0x00000300
        /*1070*/ 	.short	0x010a
        /*1072*/ 	.byte	0xff
	.zero		1


	//   ....[249]....
        /*1074*/ 	.word	0x00008ae0
        /*1078*/ 	.word	0x00000000
        /*107c*/ 	.word	0x000002f0
        /*1080*/ 	.short	0x010a
        /*1082*/ 	.byte	0xff
	.zero		1


	//   ....[250]....
        /*1084*/ 	.word	0x00008b40
        /*1088*/ 	.word	0x00000000
        /*108c*/ 	.word	0x00000300
        /*1090*/ 	.short	0x010a
        /*1092*/ 	.byte	0xff
	.zero		1


	//   ....[251]....
        /*1094*/ 	.word	0x00008b90
        /*1098*/ 	.word	0x00000000
        /*109c*/ 	.word	0x000002f0
        /*10a0*/ 	.short	0x010a
        /*10a2*/ 	.byte	0xff
	.zero		1


	//   ....[252]....
        /*10a4*/ 	.word	0x00008bf0
        /*10a8*/ 	.word	0x00000002
        /*10ac*/ 	.word	0x00000330
        /*10b0*/ 	.short	0x010a
        /*10b2*/ 	.byte	0xff
	.zero		1


	//   ....[253]....
        /*10b4*/ 	.word	0x00008c50
        /*10b8*/ 	.word	0x00000000
        /*10bc*/ 	.word	0x00000000
        /*10c0*/ 	.short	0x010a
        /*10c2*/ 	.byte	0xff
	.zero		1


	//   ....[254]....
        /*10c4*/ 	.word	0x00008cb0
        /*10c8*/ 	.word	0x00000000
        /*10cc*/ 	.word	0x00000000
        /*10d0*/ 	.short	0x010a
        /*10d2*/ 	.byte	0xff
	.zero		1


	//   ....[255]....
        /*10d4*/ 	.word	0x00008d10
        /*10d8*/ 	.word	0x00000000
        /*10dc*/ 	.word	0x00000000
        /*10e0*/ 	.short	0x010a
        /*10e2*/ 	.byte	0xff
	.zero		1


	//   ....[0]....
        /*10e4*/ 	.word	0x00008d70
        /*10e8*/ 	.word	0x00000000
        /*10ec*/ 	.word	0x00000000
        /*10f0*/ 	.short	0x010a
        /*10f2*/ 	.byte	0xff
	.zero		1


	//   ....[1]....
        /*10f4*/ 	.word	0x00008dd0
        /*10f8*/ 	.word	0x00000000
        /*10fc*/ 	.word	0x00000000
        /*1100*/ 	.short	0x010a
        /*1102*/ 	.byte	0xff
	.zero		1


	//   ....[2]....
        /*1104*/ 	.word	0x00008e20
        /*1108*/ 	.word	0x00000000
        /*110c*/ 	.word	0x000002f0
        /*1110*/ 	.short	0x010a
        /*1112*/ 	.byte	0xff
	.zero		1


	//   ....[3]....
        /*1114*/ 	.word	0x00008e80
        /*1118*/ 	.word	0x00000000
        /*111c*/ 	.word	0x000002e8
        /*1120*/ 	.short	0x010a
        /*1122*/ 	.byte	0xff
	.zero		1


	//   ....[4]....
        /*1124*/ 	.word	0x00008ee0
        /*1128*/ 	.word	0x00000000
        /*112c*/ 	.word	0x000002d0
        /*1130*/ 	.short	0x010a
        /*1132*/ 	.byte	0xff
	.zero		1


	//   ....[5]....
        /*1134*/ 	.word	0x00008f40
        /*1138*/ 	.word	0x00000000
        /*113c*/ 	.word	0x00000000
        /*1140*/ 	.short	0x010a
        /*1142*/ 	.byte	0xff
	.zero		1


	//   ....[6]....
        /*1144*/ 	.word	0x00008f90
        /*1148*/ 	.word	0x00000000
        /*114c*/ 	.word	0x000002f0
        /*1150*/ 	.short	0x010a
        /*1152*/ 	.byte	0xff
	.zero		1


	//   ....[7]....
        /*1154*/ 	.word	0x00008fe0
        /*1158*/ 	.word	0x00000003
        /*115c*/ 	.word	0x000002c0
        /*1160*/ 	.short	0x010a
        /*1162*/ 	.byte	0xff
	.zero		1


	//   ....[8]....
        /*1164*/ 	.word	0x00009030
        /*1168*/ 	.word	0x00000043
        /*116c*/ 	.word	0x00000310
        /*1170*/ 	.short	0x010a
        /*1172*/ 	.byte	0xff
	.zero		1


	//----- nvinfo : EIATTR_NUM_MBARRIERS
	.align		4
.L_47:
        /*1174*/ 	.byte	0x03, 0x38
        /*1176*/ 	.short	0x006e


	//----- nvinfo : EIATTR_EXIT_INSTR_OFFSETS
	.align		4
        /*1178*/ 	.byte	0x04, 0x1c
        /*117a*/ 	.short	(.L_49 - .L_48)


	//   ....[0]....
.L_48:
        /*117c*/ 	.word	0x00004070


	//   ....[1]....
        /*1180*/ 	.word	0x00004560


	//   ....[2]....
        /*1184*/ 	.word	0x000045c0


	//   ....[3]....
        /*1188*/ 	.word	0x00005440


	//   ....[4]....
        /*118c*/ 	.word	0x00006080


	//   ....[5]....
        /*1190*/ 	.word	0x000060c0


	//   ....[6]....
        /*1194*/ 	.word	0x000077c0


	//   ....[7]....
        /*1198*/ 	.word	0x00007840


	//   ....[8]....
        /*119c*/ 	.word	0x00007870


	//   ....[9]....
        /*11a0*/ 	.word	0x000078a0


	//----- nvinfo : EIATTR_MAX_THREADS
	.align		4
.L_49:
        /*11a4*/ 	.byte	0x04, 0x05
        /*11a6*/ 	.short	(.L_51 - .L_50)
.L_50:
        /*11a8*/ 	.word	0x00000100
        /*11ac*/ 	.word	0x00000001
        /*11b0*/ 	.word	0x00000001


	//----- nvinfo : EIATTR_CRS_STACK_SIZE
	.align		4
.L_51:
        /*11b4*/ 	.byte	0x04, 0x1e
        /*11b6*/ 	.short	(.L_53 - .L_52)
.L_52:
        /*11b8*/ 	.word	0x00000000


	//----- nvinfo : EIATTR_CBANK_PARAM_SIZE
	.align		4
.L_53:
        /*11bc*/ 	.byte	0x03, 0x19
        /*11be*/ 	.short	0x0800


	//----- nvinfo : EIATTR_PARAM_CBANK
	.align		4
        /*11c0*/ 	.byte	0x04, 0x0a
        /*11c2*/ 	.short	(.L_55 - .L_54)
	.align		4
.L_54:
        /*11c4*/ 	.word	index@(.nv.constant0._ZN7cutlass13device_kernelINS_4gemm6kernel13GemmUniversalIN4cute5tupleIJiiiiEEENS1_10collective13CollectiveMmaINS1_35MainloopSm100TmaUmmaWarpSpecializedILi44ELi2ELi4ENS5_IJNS4_1CILi1EEESB_SB_EEEEENS5_IJNSA_ILi64EEENSA_ILi16EEENSA_ILi32EEEEEENS_6half_tENS5_IJlSB_lEEESI_SJ_NS4_8TiledMMAINS4_8MMA_AtomIJNS4_20SM100_MMA_F16BF16_SSISI_SI_fLi64ELi16ELNS4_4UMMA5MajorE0ELSO_0ELNSN_7ScaleInE0ELSP_0EEEEEENS4_6LayoutISC_NS5_IJNSA_ILi0EEEST_ST_EEEEENS5_IJNS4_10UnderscoreESW_SW_EEEEENS4_13SM90_TMA_LOADENS4_14ComposedLayoutINS4_7SwizzleILi2ELi4ELi3EEENS4_18smem_ptr_flag_bitsILi16EEENSS_INS5_IJNSA_ILi8EEESG_EEENS5_IJSG_SB_EEEEEEEvNS4_8identityESZ_S19_vS1A_EENS_8epilogue10collective18CollectiveEpilogueINS1C_23Sm100TmaWarpSpecializedILi2ELi1ELi8ELb1ELb0EEEJSH_NS5_IJNSS_ISE_SB_EENSS_ISF_SB_EEEEESI_SJ_SI_SJ_NS1C_6fusion15FusionCallbacksIS1G_NS1K_17LinearCombinationISI_fSI_fLNS_15FloatRoundStyleE2EEESH_S1J_JEEENS4_5SM1004TMEM4LOAD26SM100_TMEM_LOAD_16dp256b2xESZ_NS10_INS11_ILi1ELi4ELi3EEES14_NSS_INS5_IJS15_SF_EEENS5_IJSF_SB_EEEEEEENS4_17SM75_U32x4_LDSM_NENS4_14SM90_TMA_STOREES1Y_NS4_17SM90_U32x4_STSM_NENS4_39AutoVectorizingCopyWithAssumedAlignmentILi128EEEEEEvvEEEEvNT_6ParamsE)
        /*11c8*/ 	.short	0x0380
        /*11ca*/ 	.short	0x0800


	//----- nvinfo : EIATTR_SW_WAR
	.align		4
.L_55:
        /*11cc*/ 	.byte	0x04, 0x36
        /*11ce*/ 	.short	(.L_57 - .L_56)
.L_56:
        /*11d0*/ 	.word	0x00000008
.L_57:


//--------------------- .nv.callgraph             --------------------------
	.section	.nv.callgraph,"",@"SHT_CUDA_CALLGRAPH"
	.align	4
	.sectionentsize	8
	.align		4
        /*0000*/ 	.word	0x00000000
	.align		4
        /*0004*/ 	.word	0xffffffff
	.align		4
        /*0008*/ 	.word	index@(_ZN7cutlass13device_kernelINS_4gemm6kernel13GemmUniversalIN4cute5tupleIJiiiiEEENS1_10collective13CollectiveMmaINS1_35MainloopSm100TmaUmmaWarpSpecializedILi44ELi2ELi4ENS5_IJNS4_1CILi1EEESB_SB_EEEEENS5_IJNSA_ILi64EEENSA_ILi16EEENSA_ILi32EEEEEENS_6half_tENS5_IJlSB_lEEESI_SJ_NS4_8TiledMMAINS4_8MMA_AtomIJNS4_20SM100_MMA_F16BF16_SSISI_SI_fLi64ELi16ELNS4_4UMMA5MajorE0ELSO_0ELNSN_7ScaleInE0ELSP_0EEEEEENS4_6LayoutISC_NS5_IJNSA_ILi0EEEST_ST_EEEEENS5_IJNS4_10UnderscoreESW_SW_EEEEENS4_13SM90_TMA_LOADENS4_14ComposedLayoutINS4_7SwizzleILi2ELi4ELi3EEENS4_18smem_ptr_flag_bitsILi16EEENSS_INS5_IJNSA_ILi8EEESG_EEENS5_IJSG_SB_EEEEEEEvNS4_8identityESZ_S19_vS1A_EENS_8epilogue10collective18CollectiveEpilogueINS1C_23Sm100TmaWarpSpecializedILi2ELi1ELi8ELb1ELb0EEEJSH_NS5_IJNSS_ISE_SB_EENSS_ISF_SB_EEEEESI_SJ_SI_SJ_NS1C_6fusion15FusionCallbacksIS1G_NS1K_17LinearCombinationISI_fSI_fLNS_15FloatRoundStyleE2EEESH_S1J_JEEENS4_5SM1004TMEM4LOAD26SM100_TMEM_LOAD_16dp256b2xESZ_NS10_INS11_ILi1ELi4ELi3EEES14_NSS_INS5_IJS15_SF_EEENS5_IJSF_SB_EEEEEEENS4_17SM75_U32x4_LDSM_NENS4_14SM90_TMA_STOREES1Y_NS4_17SM90_U32x4_STSM_NENS4_39AutoVectorizingCopyWithAssumedAlignmentILi128EEEEEEvvEEEEvNT_6ParamsE)
	.align		4
        /*000c*/ 	.word	index@(__assertfail)
	.align		4
        /*0010*/ 	.word	0x00000000
	.align		4
        /*0014*/ 	.word	0xfffffffe
	.align		4
        /*0018*/ 	.word	0x00000000
	.align		4
        /*001c*/ 	.word	0xfffffffd
	.align		4
        /*0020*/ 	.word	0x00000000
	.align		4
        /*0024*/ 	.word	0xfffffffc


//--------------------- .nv.constant4             --------------------------
	.section	.nv.constant4,"a",@progbits
	.align	8
	.align		8
.nv.constant4:
        /*0000*/ 	.dword	__assertfail
	.align		8
        /*0008*/ 	.dword	__unnamed_1
	.align		8
        /*0010*/ 	.dword	__unnamed_2
	.align		8
        /*0018*/ 	.dword	_ZN40_INTERNAL_cfc1816d_4_k_cu_c1ffe0e9_118224cuda3std3__45__cpo5beginE
	.align		8
        /*0020*/ 	.dword	_ZN40_INTERNAL_cfc1816d_4_k_cu_c1ffe0e9_118224cuda3std3__45__cpo3endE
	.align		8
        /*0028*/ 	.dword	_ZN40_INTERNAL_cfc1816d_4_k_cu_c1ffe0e9_118224cuda3std3__45__cpo6cbeginE
	.align		8
        /*0030*/ 	.dword	_ZN40_INTERNAL_cfc1816d_4_k_cu_c1ffe0e9_118224cuda3std3__45__cpo4cendE
	.align		8
        /*0038*/ 	.dword	_ZN40_INTERNAL_cfc1816d_4_k_cu_c1ffe0e9_118224cuda3std3__442_GLOBAL__N__cfc1816d_4_k_cu_c1ffe0e9_118226ignoreE
	.align		8
        /*0040*/ 	.dword	_ZN40_INTERNAL_cfc1816d_4_k_cu_c1ffe0e9_118224cuda3std3__419piecewise_constructE
	.align		8
        /*0048*/ 	.dword	_ZN40_INTERNAL_cfc1816d_4_k_cu_c1ffe0e9_118224cuda3std3__48in_placeE
	.align		8
        /*0050*/ 	.dword	_ZN40_INTERNAL_cfc1816d_4_k_cu_c1ffe0e9_118224cuda3std6ranges3__45__cpo4swapE
	.align		8
        /*0058*/ 	.dword	_ZN40_INTERNAL_cfc1816d_4_k_cu_c1ffe0e9_118224cuda3std6ranges3__45__cpo9iter_moveE
	.align		8
        /*0060*/ 	.dword	_ZN40_INTERNAL_cfc1816d_4_k_cu_c1ffe0e9_118224cute7productE
	.align		8
        /*0068*/ 	.dword	_ZN40_INTERNAL_cfc1816d_4_k_cu_c1ffe0e9_118224cute1_E
	.align		8
        /*0070*/ 	.dword	$str$25
	.align		8
        /*0078*/ 	.dword	$str$26
	.align		8
        /*0080*/ 	.dword	$str$27
	.align		8
        /*0088*/ 	.dword	$str$28


//--------------------- .text._ZN7cutlass13device_kernelINS_4gemm6kernel13GemmUniversalIN4cute5tupleIJiiiiEEENS1_10collective13CollectiveMmaINS1_35MainloopSm100TmaUmmaWarpSpecializedILi44ELi2ELi4ENS5_IJNS4_1CILi1EEESB_SB_EEEEENS5_IJNSA_ILi64EEENSA_ILi16EEENSA_ILi32EEEEEENS_6half_tENS5_IJlSB_lEEESI_SJ_NS4_8TiledMMAINS4_8MMA_AtomIJNS4_20SM100_MMA_F16BF16_SSISI_SI_fLi64ELi16ELNS4_4UMMA5MajorE0ELSO_0ELNSN_7ScaleInE0ELSP_0EEEEEENS4_6LayoutISC_NS5_IJNSA_ILi0EEEST_ST_EEEEENS5_IJNS4_10UnderscoreESW_SW_EEEEENS4_13SM90_TMA_LOADENS4_14ComposedLayoutINS4_7SwizzleILi2ELi4ELi3EEENS4_18smem_ptr_flag_bitsILi16EEENSS_INS5_IJNSA_ILi8EEESG_EEENS5_IJSG_SB_EEEEEEEvNS4_8identityESZ_S19_vS1A_EENS_8epilogue10collective18CollectiveEpilogueINS1C_23Sm100TmaWarpSpecializedILi2ELi1ELi8ELb1ELb0EEEJSH_NS5_IJNSS_ISE_SB_EENSS_ISF_SB_EEEEESI_SJ_SI_SJ_NS1C_6fusion15FusionCallbacksIS1G_NS1K_17LinearCombinationISI_fSI_fLNS_15FloatRoundStyleE2EEESH_S1J_JEEENS4_5SM1004TMEM4LOAD26SM100_TMEM_LOAD_16dp256b2xESZ_NS10_INS11_ILi1ELi4ELi3EEES14_NSS_INS5_IJS15_SF_EEENS5_IJSF_SB_EEEEEEENS4_17SM75_U32x4_LDSM_NENS4_14SM90_TMA_STOREES1Y_NS4_17SM90_U32x4_STSM_NENS4_39AutoVectorizingCopyWithAssumedAlignmentILi128EEEEEEvvEEEEvNT_6ParamsE --------------------------
	.section	.text._ZN7cutlass13device_kernelINS_4gemm6kernel13GemmUniversalIN4cute5tupleIJiiiiEEENS1_10collective13CollectiveMmaINS1_35MainloopSm100TmaUmmaWarpSpecializedILi44ELi2ELi4ENS5_IJNS4_1CILi1EEESB_SB_EEEEENS5_IJNSA_ILi64EEENSA_ILi16EEENSA_ILi32EEEEEENS_6half_tENS5_IJlSB_lEEESI_SJ_NS4_8TiledMMAINS4_8MMA_AtomIJNS4_20SM100_MMA_F16BF16_SSISI_SI_fLi64ELi16ELNS4_4UMMA5MajorE0ELSO_0ELNSN_7ScaleInE0ELSP_0EEEEEENS4_6LayoutISC_NS5_IJNSA_ILi0EEEST_ST_EEEEENS5_IJNS4_10UnderscoreESW_SW_EEEEENS4_13SM90_TMA_LOADENS4_14ComposedLayoutINS4_7SwizzleILi2ELi4ELi3EEENS4_18smem_ptr_flag_bitsILi16EEENSS_INS5_IJNSA_ILi8EEESG_EEENS5_IJSG_SB_EEEEEEEvNS4_8identityESZ_S19_vS1A_EENS_8epilogue10collective18CollectiveEpilogueINS1C_23Sm100TmaWarpSpecializedILi2ELi1ELi8ELb1ELb0EEEJSH_NS5_IJNSS_ISE_SB_EENSS_ISF_SB_EEEEESI_SJ_SI_SJ_NS1C_6fusion15FusionCallbacksIS1G_NS1K_17LinearCombinationISI_fSI_fLNS_15FloatRoundStyleE2EEESH_S1J_JEEENS4_5SM1004TMEM4LOAD26SM100_TMEM_LOAD_16dp256b2xESZ_NS10_INS11_ILi1ELi4ELi3EEES14_NSS_INS5_IJS15_SF_EEENS5_IJSF_SB_EEEEEEENS4_17SM75_U32x4_LDSM_NENS4_14SM90_TMA_STOREES1Y_NS4_17SM90_U32x4_STSM_NENS4_39AutoVectorizingCopyWithAssumedAlignmentILi128EEEEEEvvEEEEvNT_6ParamsE,"ax",@progbits
	.align	128
.text._ZN7cutlass13device_kernelINS_4gemm6kernel13GemmUniversalIN4cute5tupleIJiiiiEEENS1_10collective13CollectiveMmaINS1_35MainloopSm100TmaUmmaWarpSpecializedILi44ELi2ELi4ENS5_IJNS4_1CILi1EEESB_SB_EEEEENS5_IJNSA_ILi64EEENSA_ILi16EEENSA_ILi32EEEEEENS_6half_tENS5_IJlSB_lEEESI_SJ_NS4_8TiledMMAINS4_8MMA_AtomIJNS4_20SM100_MMA_F16BF16_SSISI_SI_fLi64ELi16ELNS4_4UMMA5MajorE0ELSO_0ELNSN_7ScaleInE0ELSP_0EEEEEENS4_6LayoutISC_NS5_IJNSA_ILi0EEEST_ST_EEEEENS5_IJNS4_10UnderscoreESW_SW_EEEEENS4_13SM90_TMA_LOADENS4_14ComposedLayoutINS4_7SwizzleILi2ELi4ELi3EEENS4_18smem_ptr_flag_bitsILi16EEENSS_INS5_IJNSA_ILi8EEESG_EEENS5_IJSG_SB_EEEEEEEvNS4_8identityESZ_S19_vS1A_EENS_8epilogue10collective18CollectiveEpilogueINS1C_23Sm100TmaWarpSpecializedILi2ELi1ELi8ELb1ELb0EEEJSH_NS5_IJNSS_ISE_SB_EENSS_ISF_SB_EEEEESI_SJ_SI_SJ_NS1C_6fusion15FusionCallbacksIS1G_NS1K_17LinearCombinationISI_fSI_fLNS_15FloatRoundStyleE2EEESH_S1J_JEEENS4_5SM1004TMEM4LOAD26SM100_TMEM_LOAD_16dp256b2xESZ_NS10_INS11_ILi1ELi4ELi3EEES14_NSS_INS5_IJS15_SF_EEENS5_IJSF_SB_EEEEEEENS4_17SM75_U32x4_LDSM_NENS4_14SM90_TMA_STOREES1Y_NS4_17SM90_U32x4_STSM_NENS4_39AutoVectorizingCopyWithAssumedAlignmentILi128EEEEEEvvEEEEvNT_6ParamsE:
        .type           _ZN7cutlass13device_kernelINS_4gemm6kernel13GemmUniversalIN4cute5tupleIJiiiiEEENS1_10collective13CollectiveMmaINS1_35MainloopSm100TmaUmmaWarpSpecializedILi44ELi2ELi4ENS5_IJNS4_1CILi1EEESB_SB_EEEEENS5_IJNSA_ILi64EEENSA_ILi16EEENSA_ILi32EEEEEENS_6half_tENS5_IJlSB_lEEESI_SJ_NS4_8TiledMMAINS4_8MMA_AtomIJNS4_20SM100_MMA_F16BF16_SSISI_SI_fLi64ELi16ELNS4_4UMMA5MajorE0ELSO_0ELNSN_7ScaleInE0ELSP_0EEEEEENS4_6LayoutISC_NS5_IJNSA_ILi0EEEST_ST_EEEEENS5_IJNS4_10UnderscoreESW_SW_EEEEENS4_13SM90_TMA_LOADENS4_14ComposedLayoutINS4_7SwizzleILi2ELi4ELi3EEENS4_18smem_ptr_flag_bitsILi16EEENSS_INS5_IJNSA_ILi8EEESG_EEENS5_IJSG_SB_EEEEEEEvNS4_8identityESZ_S19_vS1A_EENS_8epilogue10collective18CollectiveEpilogueINS1C_23Sm100TmaWarpSpecializedILi2ELi1ELi8ELb1ELb0EEEJSH_NS5_IJNSS_ISE_SB_EENSS_ISF_SB_EEEEESI_SJ_SI_SJ_NS1C_6fusion15FusionCallbacksIS1G_NS1K_17LinearCombinationISI_fSI_fLNS_15FloatRoundStyleE2EEESH_S1J_JEEENS4_5SM1004TMEM4LOAD26SM100_TMEM_LOAD_16dp256b2xESZ_NS10_INS11_ILi1ELi4ELi3EEES14_NSS_INS5_IJS15_SF_EEENS5_IJSF_SB_EEEEEEENS4_17SM75_U32x4_LDSM_NENS4_14SM90_TMA_STOREES1Y_NS4_17SM90_U32x4_STSM_NENS4_39AutoVectorizingCopyWithAssumedAlignmentILi128EEEEEEvvEEEEvNT_6ParamsE,@function
        .size           _ZN7cutlass13device_kernelINS_4gemm6kernel13GemmUniversalIN4cute5tupleIJiiiiEEENS1_10collective13CollectiveMmaINS1_35MainloopSm100TmaUmmaWarpSpecializedILi44ELi2ELi4ENS5_IJNS4_1CILi1EEESB_SB_EEEEENS5_IJNSA_ILi64EEENSA_ILi16EEENSA_ILi32EEEEEENS_6half_tENS5_IJlSB_lEEESI_SJ_NS4_8TiledMMAINS4_8MMA_AtomIJNS4_20SM100_MMA_F16BF16_SSISI_SI_fLi64ELi16ELNS4_4UMMA5MajorE0ELSO_0ELNSN_7ScaleInE0ELSP_0EEEEEENS4_6LayoutISC_NS5_IJNSA_ILi0EEEST_ST_EEEEENS5_IJNS4_10UnderscoreESW_SW_EEEEENS4_13SM90_TMA_LOADENS4_14ComposedLayoutINS4_7SwizzleILi2ELi4ELi3EEENS4_18smem_ptr_flag_bitsILi16EEENSS_INS5_IJNSA_ILi8EEESG_EEENS5_IJSG_SB_EEEEEEEvNS4_8identityESZ_S19_vS1A_EENS_8epilogue10collective18CollectiveEpilogueINS1C_23Sm100TmaWarpSpecializedILi2ELi1ELi8ELb1ELb0EEEJSH_NS5_IJNSS_ISE_SB_EENSS_ISF_SB_EEEEESI_SJ_SI_SJ_NS1C_6fusion15FusionCallbacksIS1G_NS1K_17LinearCombinationISI_fSI_fLNS_15FloatRoundStyleE2EEESH_S1J_JEEENS4_5SM1004TMEM4LOAD26SM100_TMEM_LOAD_16dp256b2xESZ_NS10_INS11_ILi1ELi4ELi3EEES14_NSS_INS5_IJS15_SF_EEENS5_IJSF_SB_EEEEEEENS4_17SM75_U32x4_LDSM_NENS4_14SM90_TMA_STOREES1Y_NS4_17SM90_U32x4_STSM_NENS4_39AutoVectorizingCopyWithAssumedAlignmentILi128EEEEEEvvEEEEvNT_6ParamsE,(.L_x_258 - _ZN7cutlass13device_kernelINS_4gemm6kernel13GemmUniversalIN4cute5tupleIJiiiiEEENS1_10collective13CollectiveMmaINS1_35MainloopSm100TmaUmmaWarpSpecializedILi44ELi2ELi4ENS5_IJNS4_1CILi1EEESB_SB_EEEEENS5_IJNSA_ILi64EEENSA_ILi16EEENSA_ILi32EEEEEENS_6half_tENS5_IJlSB_lEEESI_SJ_NS4_8TiledMMAINS4_8MMA_AtomIJNS4_20SM100_MMA_F16BF16_SSISI_SI_fLi64ELi16ELNS4_4UMMA5MajorE0ELSO_0ELNSN_7ScaleInE0ELSP_0EEEEEENS4_6LayoutISC_NS5_IJNSA_ILi0EEEST_ST_EEEEENS5_IJNS4_10UnderscoreESW_SW_EEEEENS4_13SM90_TMA_LOADENS4_14ComposedLayoutINS4_7SwizzleILi2ELi4ELi3EEENS4_18smem_ptr_flag_bitsILi16EEENSS_INS5_IJNSA_ILi8EEESG_EEENS5_IJSG_SB_EEEEEEEvNS4_8identityESZ_S19_vS1A_EENS_8epilogue10collective18CollectiveEpilogueINS1C_23Sm100TmaWarpSpecializedILi2ELi1ELi8ELb1ELb0EEEJSH_NS5_IJNSS_ISE_SB_EENSS_ISF_SB_EEEEESI_SJ_SI_SJ_NS1C_6fusion15FusionCallbacksIS1G_NS1K_17LinearCombinationISI_fSI_fLNS_15FloatRoundStyleE2EEESH_S1J_JEEENS4_5SM1004TMEM4LOAD26SM100_TMEM_LOAD_16dp256b2xESZ_NS10_INS11_ILi1ELi4ELi3EEES14_NSS_INS5_IJS15_SF_EEENS5_IJSF_SB_EEEEEEENS4_17SM75_U32x4_LDSM_NENS4_14SM90_TMA_STOREES1Y_NS4_17SM90_U32x4_STSM_NENS4_39AutoVectorizingCopyWithAssumedAlignmentILi128EEEEEEvvEEEEvNT_6ParamsE)
        .other          _ZN7cutlass13device_kernelINS_4gemm6kernel13GemmUniversalIN4cute5tupleIJiiiiEEENS1_10collective13CollectiveMmaINS1_35MainloopSm100TmaUmmaWarpSpecializedILi44ELi2ELi4ENS5_IJNS4_1CILi1EEESB_SB_EEEEENS5_IJNSA_ILi64EEENSA_ILi16EEENSA_ILi32EEEEEENS_6half_tENS5_IJlSB_lEEESI_SJ_NS4_8TiledMMAINS4_8MMA_AtomIJNS4_20SM100_MMA_F16BF16_SSISI_SI_fLi64ELi16ELNS4_4UMMA5MajorE0ELSO_0ELNSN_7ScaleInE0ELSP_0EEEEEENS4_6LayoutISC_NS5_IJNSA_ILi0EEEST_ST_EEEEENS5_IJNS4_10UnderscoreESW_SW_EEEEENS4_13SM90_TMA_LOADENS4_14ComposedLayoutINS4_7SwizzleILi2ELi4ELi3EEENS4_18smem_ptr_flag_bitsILi16EEENSS_INS5_IJNSA_ILi8EEESG_EEENS5_IJSG_SB_EEEEEEEvNS4_8identityESZ_S19_vS1A_EENS_8epilogue10collective18CollectiveEpilogueINS1C_23Sm100TmaWarpSpecializedILi2ELi1ELi8ELb1ELb0EEEJSH_NS5_IJNSS_ISE_SB_EENSS_ISF_SB_EEEEESI_SJ_SI_SJ_NS1C_6fusion15FusionCallbacksIS1G_NS1K_17LinearCombinationISI_fSI_fLNS_15FloatRoundStyleE2EEESH_S1J_JEEENS4_5SM1004TMEM4LOAD26SM100_TMEM_LOAD_16dp256b2xESZ_NS10_INS11_ILi1ELi4ELi3EEES14_NSS_INS5_IJS15_SF_EEENS5_IJSF_SB_EEEEEEENS4_17SM75_U32x4_LDSM_NENS4_14SM90_TMA_STOREES1Y_NS4_17SM90_U32x4_STSM_NENS4_39AutoVectorizingCopyWithAssumedAlignmentILi128EEEEEEvvEEEEvNT_6ParamsE,@"STO_CUDA_ENTRY STV_DEFAULT"
_ZN7cutlass13device_kernelINS_4gemm6kernel13GemmUniversalIN4cute5tupleIJiiiiEEENS1_10collective13CollectiveMmaINS1_35MainloopSm100TmaUmmaWarpSpecializedILi44ELi2ELi4ENS5_IJNS4_1CILi1EEESB_SB_EEEEENS5_IJNSA_ILi64EEENSA_ILi16EEENSA_ILi32EEEEEENS_6half_tENS5_IJlSB_lEEESI_SJ_NS4_8TiledMMAINS4_8MMA_AtomIJNS4_20SM100_MMA_F16BF16_SSISI_SI_fLi64ELi16ELNS4_4UMMA5MajorE0ELSO_0ELNSN_7ScaleInE0ELSP_0EEEEEENS4_6LayoutISC_NS5_IJNSA_ILi0EEEST_ST_EEEEENS5_IJNS4_10UnderscoreESW_SW_EEEEENS4_13SM90_TMA_LOADENS4_14ComposedLayoutINS4_7SwizzleILi2ELi4ELi3EEENS4_18smem_ptr_flag_bitsILi16EEENSS_INS5_IJNSA_ILi8EEESG_EEENS5_IJSG_SB_EEEEEEEvNS4_8identityESZ_S19_vS1A_EENS_8epilogue10collective18CollectiveEpilogueINS1C_23Sm100TmaWarpSpecializedILi2ELi1ELi8ELb1ELb0EEEJSH_NS5_IJNSS_ISE_SB_EENSS_ISF_SB_EEEEESI_SJ_SI_SJ_NS1C_6fusion15FusionCallbacksIS1G_NS1K_17LinearCombinationISI_fSI_fLNS_15FloatRoundStyleE2EEESH_S1J_JEEENS4_5SM1004TMEM4LOAD26SM100_TMEM_LOAD_16dp256b2xESZ_NS10_INS11_ILi1ELi4ELi3EEES14_NSS_INS5_IJS15_SF_EEENS5_IJSF_SB_EEEEEEENS4_17SM75_U32x4_LDSM_NENS4_14SM90_TMA_STOREES1Y_NS4_17SM90_U32x4_STSM_NENS4_39AutoVectorizingCopyWithAssumedAlignmentILi128EEEEEEvvEEEEvNT_6ParamsE:
[----:B------:R-:W1:Y:S01]  /*0000*/  LDC R1, c[0x0][0x37c] ;  /* 0x0000df00ff017b82 */ /* 0x000e620000000800 */
[----:B------:R-:W2:Y:S01]  /*0010*/  S2R R61, SR_TID.X ;  /* 0x00000000003d7919 */ /* 0x000ea20000002100 */
[----:B------:R-:W3:Y:S01]  /*0020*/  LDCU.64 UR4, c[0x0][0x890] ;  /* 0x00011200ff0477ac */ /* 0x000ee20008000a00 */
[----:B------:R-:W-:Y:S02]  /*0030*/  PRMT R49, RZ, 0x7610, R49 ;  /* 0x00007610ff317816 */ /* 0x000fe40000000031 */
[----:B------:R-:W-:Y:S01]  /*0040*/  ELECT P5, URZ, PT ;  /* 0x0000000000ff782f */ /* 0x000fe200038a0000 */
[----:B------:R-:W4:Y:S01]  /*0050*/  LDCU.64 UR40, c[0x0][0x358] ;  /* 0x00006b00ff2877ac */ /* 0x000f220008000a00 */
[----:B---3--:R-:W-:-:S04]  /*0060*/  UISETP.NE.U32.AND UP0, UPT, UR4, URZ, UPT ;  /* 0x000000ff0400728c */ /* 0x008fc8000bf05070 */
[----:B------:R-:W-:Y:S01]  /*0070*/  UISETP.NE.AND.EX UP0, UPT, UR5, URZ, UPT, UP0 ;  /* 0x000000ff0500728c */ /* 0x000fe2000bf05300 */
[----:B--2---:R-:W-:-:S05]  /*0080*/  SHF.R.U32.HI R53, RZ, 0x5, R61 ;  /* 0x00000005ff357819 */ /* 0x004fca000001163d */
[----:B------:R-:W2:Y:S02]  /*0090*/  SHFL.IDX PT, R0, R53, RZ, 0x1f ;  /* 0x00001fff35007589 */ /* 0x000ea400000e0000 */
[----:B--2---:R-:W-:Y:S01]  /*00a0*/  R2UR UR8, R0 ;  /* 0x00000000000872ca */ /* 0x004fe200000e0000 */
[----:B-1--4-:R-:W-:-:S14]  /*00b0*/  BRA.U UP0, `(.L_x_0) ;  /* 0x00000001002c7547 */ /* 0x012fdc000b800000 */
[----:B------:R-:W1:Y:S02]  /*00c0*/  LDCU.64 UR6, c[0x0][0x888] ;  /* 0x00011100ff0677ac */ /* 0x000e640008000a00 */
[----:B-1----:R-:W-:-:S04]  /*00d0*/  UISETP.NE.U32.AND UP0, UPT, UR6, URZ, UPT ;  /* 0x000000ff0600728c */ /* 0x002fc8000bf05070 */
[----:B------:R-:W-:-:S09]  /*00e0*/  UISETP.NE.AND.EX UP0, UPT, UR7, URZ, UPT, UP0 ;  /* 0x000000ff0700728c */ /* 0x000fd2000bf05300 */
[----:B------:R-:W-:Y:S05]  /*00f0*/  BRA.U !UP0, `(.L_x_1) ;  /* 0x0000000108107547 */ /* 0x000fea000b800000 */
[----:B------:R-:W1:Y:S02]  /*0100*/  LDC.64 R30, c[0x0][0x888] ;  /* 0x00022200ff1e7b82 */ /* 0x000e640000000a00 */
[----:B-1----:R1:W5:Y:S01]  /*0110*/  LDG.E R30, desc[UR40][R30.64] ;  /* 0x000000281e1e7981 */ /* 0x002362000c1e1900 */
[----:B------:R-:W-:Y:S01]  /*0120*/  HFMA2 R49, -RZ, RZ, 0, 5.9604644775390625e-08 ;  /* 0x00000001ff317431 */ /* 0x000fe200000001ff */
[----:B------:R-:W-:Y:S05]  /*0130*/  BRA `(.L_x_0) ;  /* 0x00000000000c7947 */ /* 0x000fea0003800000 */
.L_x_1:
[----:B------:R-:W1:Y:S01]  /*0140*/  LDCU UR6, c[0x0][0x880] ;  /* 0x00011000ff0677ac */ /* 0x000e620008000800 */
[----:B------:R-:W-:Y:S01]  /*0150*/  HFMA2 R49, -RZ, RZ, 0, 5.9604644775390625e-08 ;  /* 0x00000001ff317431 */ /* 0x000fe200000001ff */
[----:B-1----:R-:W-:-:S07]  /*0160*/  MOV R30, UR6 ;  /* 0x00000006001e7c02 */ /* 0x002fce0008000f00 */
.L_x_0:
[----:B------:R-:W2:Y:S02]  /*0170*/  LDCU.64 UR6, c[0x0][0x8b0] ;  /* 0x00011600ff0677ac */ /* 0x000ea40008000a00 */
[----:B--2---:R-:W-:-:S04]  /*0180*/  UISETP.NE.U32.AND UP0, UPT, UR6, URZ, UPT ;  /* 0x000000ff0600728c */ /* 0x004fc8000bf05070 */
[----:B------:R-:W-:-:S09]  /*0190*/  UISETP.NE.AND.EX UP0, UPT, UR7, URZ, UPT, UP0 ;  /* 0x000000ff0700728c */ /* 0x000fd2000bf05300 */
[----:B------:R-:W-:Y:S05]  /*01a0*/  BRA.U UP0, `(.L_x_2) ;  /* 0x0000000100247547 */ /* 0x000fea000b800000 */
[----:B------:R-:W2:Y:S02]  /*01b0*/  LDCU.64 UR6, c[0x0][0x8a8] ;  /* 0x00011500ff0677ac */ /* 0x000ea40008000a00 */
[----:B--2---:R-:W-:-:S04]  /*01c0*/  UISETP.NE.U32.AND UP0, UPT, UR6, URZ, UPT ;  /* 0x000000ff0600728c */ /* 0x004fc8000bf05070 */
[----:B------:R-:W-:-:S09]  /*01d0*/  UISETP.NE.AND.EX UP0, UPT, UR7, URZ, UPT, UP0 ;  /* 0x000000ff0700728c */ /* 0x000fd2000bf05300 */
[----:B------:R-:W-:Y:S05]  /*01e0*/  BRA.U !UP0, `(.L_x_3) ;  /* 0x00000001080c7547 */ /* 0x000fea000b800000 */
[----:B------:R-:W2:Y:S02]  /*01f0*/  LDC.64 R2, c[0x0][0x8a8] ;  /* 0x00022a00ff027b82 */ /* 0x000ea40000000a00 */
[----:B--2---:R2:W5:Y:S01]  /*0200*/  LDG.E R29, desc[UR40][R2.64] ;  /* 0x00000028021d7981 */ /* 0x004562000c1e1900 */
[----:B------:R-:W-:Y:S05]  /*0210*/  BRA `(.L_x_2) ;  /* 0x0000000000087947 */ /* 0x000fea0003800000 */
.L_x_3:
[----:B------:R-:W2:Y:S02]  /*0220*/  LDCU UR6, c[0x0][0x8a0] ;  /* 0x00011400ff0677ac */ /* 0x000ea40008000800 */
[----:B--2---:R-:W-:Y:S02]  /*0230*/  MOV R29, UR6 ;  /* 0x00000006001d7c02 */ /* 0x004fe40008000f00 */
.L_x_2:
[----:B------:R-:W-:Y:S01]  /*0240*/  IMAD.U32 R0, RZ, RZ, UR8 ;  /* 0x00000008ff007e24 */ /* 0x000fe2000f8e00ff */
[----:B------:R-:W-:Y:S04]  /*0250*/  BSSY.RECONVERGENT B0, `(.L_x_4) ;  /* 0x000000c000007945 */ /* 0x000fe80003800200 */
[C---:B------:R-:W-:Y:S02]  /*0260*/  ISETP.NE.OR P1, PT, R0.reuse, 0x1, !P5 ;  /* 0x000000010000780c */ /* 0x040fe40006f25670 */
[----:B------:R-:W-:-:S11]  /*0270*/  ISETP.NE.OR P0, PT, R0, 0x3, !P5 ;  /* 0x000000030000780c */ /* 0x000fd60006f05670 */
[----:B------:R-:W-:Y:S05]  /*0280*/  @P1 BRA `(.L_x_5) ;  /* 0x0000000000201947 */ /* 0x000fea0003800000 */
[----:B------:R-:W3:Y:S02]  /*0290*/  LDCU.64 UR6, c[0x0][0x348] ;  /* 0x00006900ff0677ac */ /* 0x000ee40008000a00 */
[----:B---3--:R-:W-:Y:S02]  /*02a0*/  UIADD3 UR10, UP1, UPT, UR6, 0x80, URZ ;  /* 0x00000080060a7890 */ /* 0x008fe4000ff3e0ff */
[----:B------:R-:W-:Y:S02]  /*02b0*/  UIADD3 UR6, UP0, UPT, UR6, 0x180, URZ ;  /* 0x0000018006067890 */ /* 0x000fe4000ff1e0ff */
[----:B------:R-:W-:Y:S02]  /*02c0*/  UIADD3.X UR11, UPT, UPT, URZ, UR7, URZ, UP1, !UPT ;  /* 0x00000007ff0b7290 */ /* 0x000fe40008ffe4ff */
[----:B------:R-:W-:-:S07]  /*02d0*/  UIADD3.X UR7, UPT, UPT, URZ, UR7, URZ, UP0, !UPT ;  /* 0x00000007ff077290 */ /* 0x000fce00087fe4ff */
[----:B------:R3:W-:Y:S02]  /*02e0*/  UTMACCTL.PF [UR10] ;  /* 0x000000000a0079b9 */ /* 0x0007e40008040000 */
[----:B------:R3:W-:Y:S02]  /*02f0*/  UTMACCTL.PF [UR6] ;  /* 0x00000000060079b9 */ /* 0x0007e40008040000 */
[----:B---3--:R-:W-:Y:S01]  /*0300*/  NOP ;  /* 0x0000000000007918 */ /* 0x008fe20000000000 */
.L_x_5:
[----:B------:R-:W-:Y:S05]  /*0310*/  BSYNC.RECONVERGENT B0 ;  /* 0x0000000000007941 */ /* 0x000fea0003800200 */
.L_x_4:
[----:B------:R-:W-:Y:S04]  /*0320*/  BSSY.RECONVERGENT B0, `(.L_x_6) ;  /* 0x000000a000007945 */ /* 0x000fe80003800200 */
        /* <DEDUP_REMOVED lines=9> */
.L_x_7:
[----:B------:R-:W-:Y:S05]  /*03c0*/  BSYNC.RECONVERGENT B0 ;  /* 0x0000000000007941 */ /* 0x000fea0003800200 */
.L_x_6:
[----:B------:R-:W3:Y:S01]  /*03d0*/  LDCU.64 UR6, c[0x0][0x888] ;  /* 0x00011100ff0677ac */ /* 0x000ee20008000a00 */
[----:B------:R-:W-:Y:S02]  /*03e0*/  UISETP.EQ.U32.AND UP1, UPT, UR4, URZ, UPT ;  /* 0x000000ff0400728c */ /* 0x000fe4000bf22070 */
[----:B------:R-:W-:Y:S02]  /*03f0*/  UPLOP3.LUT UP2, UPT, UPT, UPT, UPT, 0x80, 0x8 ;  /* 0x000000000008789c */ /* 0x000fe40003f4f070 */
[----:B---3--:R-:W-:-:S04]  /*0400*/  UISETP.NE.U32.AND UP0, UPT, UR6, URZ, UPT ;  /* 0x000000ff0600728c */ /* 0x008fc8000bf05070 */
[----:B------:R-:W-:-:S04]  /*0410*/  UISETP.NE.AND.EX UP0, UPT, UR7, URZ, UPT, UP0 ;  /* 0x000000ff0700728c */ /* 0x000fc8000bf05300 */
[----:B------:R-:W-:-:S04]  /*0420*/  UISETP.EQ.OR.EX UP3, UPT, UR5, URZ, !UP0, UP1 ;  /* 0x000000ff0500728c */ /* 0x000fc8000c762710 */
[----:B------:R-:W-:-:S05]  /*0430*/  UP2UR UR45, UPR, URZ, 0x8 ;  /* 0x00000008ff2d7883 */ /* 0x000fca0008000000 */
[----:B------:R-:W-:Y:S07]  /*0440*/  BRA.U !UP3, `(.L_x_8) ;  /* 0x000000010b207547 */ /* 0x000fee000b800000 */
[----:B------:R-:W-:Y:S01]  /*0450*/  UISETP.NE.U32.AND UP2, UPT, UR4, URZ, UPT ;  /* 0x000000ff0400728c */ /* 0x000fe2000bf45070 */
[----:B-----5:R-:W-:Y:S01]  /*0460*/  FSETP.NEU.AND P0, PT, R30, RZ, PT ;  /* 0x000000ff1e00720b */ /* 0x020fe20003f0d000 */
[----:B------:R-:W-:Y:S02]  /*0470*/  USEL UR4, URZ, 0xffffffff, UP0 ;  /* 0xffffffffff047887 */ /* 0x000fe40008000000 */
[----:B------:R-:W-:-:S10]  /*0480*/  UISETP.NE.AND.EX UP2, UPT, UR5, URZ, UPT, UP2 ;  /* 0x000000ff0500728c */ /* 0x000fd4000bf45320 */
[----:B------:R-:W-:Y:S01]  /*0490*/  VOTEU.ANY UP1, P0 ;  /* 0x0000000000ff7886 */ /* 0x000fe20000020100 */
[----:B------:R-:W-:-:S04]  /*04a0*/  @!UP2 USEL UR4, URZ, 0xffffffff, UP1 ;  /* 0xffffffffff04a887 */ /* 0x000fc80008800000 */
[----:B------:R-:W-:-:S04]  /*04b0*/  ULOP3.LUT UR4, UR4, 0x1, URZ, 0xc0, !UPT ;  /* 0x0000000104047892 */ /* 0x000fc8000f8ec0ff */
[----:B------:R-:W-:-:S11]  /*04c0*/  UISETP.NE.U32.AND UP2, UPT, UR4, 0x1, UPT ;  /* 0x000000010400788c */ /* 0x000fd6000bf45070 */
.L_x_8:
[----:B--2---:R-:W2:Y:S01]  /*04d0*/  SHFL.IDX PT, R2, R53, RZ, 0x1f ;  /* 0x00001fff35027589 */ /* 0x004ea200000e0000 */
[----:B------:R-:W-:-:S04]  /*04e0*/  UISETP.NE.AND UP1, UPT, UR8, 0x2, UPT ;  /* 0x000000020800788c */ /* 0x000fc8000bf25270 */
[----:B------:R-:W-:Y:S01]  /*04f0*/  USEL UR6, URZ, 0x1, UP1 ;  /* 0x00000001ff067887 */ /* 0x000fe20008800000 */
[----:B--2---:R-:W-:-:S13]  /*0500*/  ISETP.NE.AND P0, PT, R2, RZ, PT ;  /* 0x000000ff0200720c */ /* 0x004fda0003f05270 */
[----:B------:R-:W-:Y:S05]  /*0510*/  @P0 BRA `(.L_x_9) ;  /* 0x0000000400940947 */ /* 0x000fea0003800000 */
[----:B------:R-:W-:Y:S01]  /*0520*/  ELECT P0, URZ, PT ;  /* 0x0000000000ff782f */ /* 0x000fe20003800000 */
[----:B------:R-:W-:-:S12]  /*0530*/  BSSY.RECONVERGENT B0, `(.L_x_9) ;  /* 0x0000063000007945 */ /* 0x000fd80003800200 */
[----:B------:R-:W-:Y:S05]  /*0540*/  @!P0 BRA `(.L_x_10) ;  /* 0x0000000400848947 */ /* 0x000fea0003800000 */
[----:B------:R-:W2:Y:S01]  /*0550*/  S2UR UR5, SR_CgaCtaId ;  /* 0x00000000000579c3 */ /* 0x000ea20000008800 */
[----:B------:R-:W-:Y:S01]  /*0560*/  UMOV UR7, 0x400 ;  /* 0x0000040000077882 */ /* 0x000fe20000000000 */
[----:B------:R-:W-:Y:S02]  /*0570*/  UMOV UR4, 0x1 ;  /* 0x0000000100047882 */ /* 0x000fe40000000000 */
[----:B------:R-:W-:-:S04]  /*0580*/  UIADD3 UR10, UPT, UPT, -UR4, 0x100000, URZ ;  /* 0x00100000040a7890 */ /* 0x000fc8000fffe1ff */
[----:B------:R-:W-:Y:S02]  /*0590*/  USHF.L.U32 UR11, UR10, 0xb, URZ ;  /* 0x0000000b0a0b7899 */ /* 0x000fe400080006ff */
[----:B------:R-:W-:Y:S02]  /*05a0*/  USHF.L.U32 UR10, UR10, 0x1, URZ ;  /* 0x000000010a0a7899 */ /* 0x000fe400080006ff */
[----:B--2---:R-:W-:Y:S01]  /*05b0*/  ULEA UR5, UR5, UR7, 0x18 ;  /* 0x0000000705057291 */ /* 0x004fe2000f8ec0ff */
[----:B------:R-:W2:Y:S11]  /*05c0*/  FENCE.VIEW.ASYNC.S ;  /* 0x00000000000073c6 */ /* 0x000eb60000000000 */
[----:B--2---:R2:W3:Y:S01]  /*05d0*/  SYNCS.EXCH.64 URZ, [UR5], UR10 ;  /* 0x0000000a05ff75b2 */ /* 0x0044e20008000100 */
[----:B------:R2:W4:Y:S01]  /*05e0*/  SYNCS.EXCH.64 URZ, [UR5+0x160], UR10 ;  /* 0x0001600a05ff75b2 */ /* 0x0005220008000100 */
[----:B------:R2:W1:Y:S01]  /*05f0*/  SYNCS.EXCH.64 URZ, [UR5+0x8], UR10 ;  /* 0x0000080a05ff75b2 */ /* 0x0004620008000100 */
        /* <DEDUP_REMOVED lines=84> */
[----:B------:R2:W1:Y:S02]  /*0b40*/  SYNCS.EXCH.64 URZ, [UR5+0x2b8], UR10 ;  /* 0x0002b80a05ff75b2 */ /* 0x0004640008000100 */
[----:B--234-:R-:W-:Y:S01]  /*0b50*/  NOP ;  /* 0x0000000000007918 */ /* 0x01cfe20000000000 */
.L_x_10:
[----:B------:R-:W-:Y:S05]  /*0b60*/  BSYNC.RECONVERGENT B0 ;  /* 0x0000000000007941 */ /* 0x000fea0003800200 */
.L_x_9:
[----:B------:R-:W2:Y:S01]  /*0b70*/  SHFL.IDX PT, R2, R53, RZ, 0x1f ;  /* 0x00001fff35027589 */ /* 0x000ea200000e0000 */
[----:B------:R-:W-:Y:S01]  /*0b80*/  NOP ;  /* 0x0000000000007918 */ /* 0x000fe20000000000 */
[----:B--2---:R-:W-:-:S13]  /*0b90*/  ISETP.NE.AND P0, PT, R2, 0x1, PT ;  /* 0x000000010200780c */ /* 0x004fda0003f05270 */
[----:B------:R-:W-:Y:S05]  /*0ba0*/  @P0 BRA `(.L_x_11) ;  /* 0x0000000000480947 */ /* 0x000fea0003800000 */
[----:B------:R-:W2:Y:S01]  /*0bb0*/  S2UR UR7, SR_CgaCtaId ;  /* 0x00000000000779c3 */ /* 0x000ea20000008800 */
[----:B------:R-:W-:Y:S01]  /*0bc0*/  UMOV UR9, 0x400 ;  /* 0x0000040000097882 */ /* 0x000fe20000000000 */
[----:B------:R-:W-:Y:S01]  /*0bd0*/  UMOV UR5, 0x20 ;  /* 0x0000002000057882 */ /* 0x000fe20000000000 */
[----:B------:R-:W-:Y:S01]  /*0be0*/  UMOV UR4, 0x80 ;  /* 0x0000008000047882 */ /* 0x000fe20000000000 */
[----:B------:R-:W-:-:S04]  /*0bf0*/  UIADD3 UR10, UPT, UPT, -UR5, 0x100000, URZ ;  /* 0x00100000050a7890 */ /* 0x000fc8000fffe1ff */
[----:B------:R-:W-:Y:S02]  /*0c00*/  USHF.L.U32 UR11, UR10, 0xb, URZ ;  /* 0x0000000b0a0b7899 */ /* 0x000fe400080006ff */
[----:B------:R-:W-:Y:S02]  /*0c10*/  USHF.L.U32 UR10, UR10, 0x1, URZ ;  /* 0x000000010a0a7899 */ /* 0x000fe400080006ff */
[----:B------:R-:W-:-:S04]  /*0c20*/  UIADD3 UR4, UPT, UPT, -UR4, 0x100000, URZ ;  /* 0x0010000004047890 */ /* 0x000fc8000fffe1ff */
[----:B------:R-:W-:Y:S02]  /*0c30*/  USHF.L.U32 UR5, UR4, 0xb, URZ ;  /* 0x0000000b04057899 */ /* 0x000fe400080006ff */
[----:B------:R-:W-:Y:S01]  /*0c40*/  USHF.L.U32 UR4, UR4, 0x1, URZ ;  /* 0x0000000104047899 */ /* 0x000fe200080006ff */
[----:B------:R-:W-:Y:S01]  /*0c50*/  ELECT P0, URZ, PT ;  /* 0x0000000000ff782f */ /* 0x000fe20003800000 */
[----:B--2---:R-:W-:Y:S01]  /*0c60*/  ULEA UR7, UR7, UR9, 0x18 ;  /* 0x0000000907077291 */ /* 0x004fe2000f8ec0ff */
[----:B------:R-:W2:Y:S11]  /*0c70*/  FENCE.VIEW.ASYNC.S ;  /* 0x00000000000073c6 */ /* 0x000eb60000000000 */
[----:B--2---:R2:W3:Y:S01]  /*0c80*/  SYNCS.EXCH.64 URZ, [UR7+0x2c0], UR10 ;  /* 0x0002c00a07ff75b2 */ /* 0x0044e20008000100 */
[----:B------:R2:W4:Y:S01]  /*0c90*/  SYNCS.EXCH.64 URZ, [UR7+0x2d0], UR4 ;  /* 0x0002d00407ff75b2 */ /* 0x0005220008000100 */
[----:B------:R2:W1:Y:S01]  /*0ca0*/  SYNCS.EXCH.64 URZ, [UR7+0x2c8], UR10 ;  /* 0x0002c80a07ff75b2 */ /* 0x0004620008000100 */
[----:B------:R2:W1:Y:S01]  /*0cb0*/  SYNCS.EXCH.64 URZ, [UR7+0x2d8], UR4 ;  /* 0x0002d80407ff75b2 */ /* 0x0004620008000100 */
[----:B------:R-:W-:Y:S01]  /*0cc0*/  NOP ;  /* 0x0000000000007918 */ /* 0x000fe20000000000 */
.L_x_11:
[----:B------:R-:W2:Y:S01]  /*0cd0*/  SHFL.IDX PT, R2, R53, RZ, 0x1f ;  /* 0x00001fff35027589 */ /* 0x000ea200000e0000 */
[----:B------:R-:W-:Y:S01]  /*0ce0*/  NOP ;  /* 0x0000000000007918 */ /* 0x000fe20000000000 */
[----:B--2---:R-:W-:-:S13]  /*0cf0*/  ISETP.NE.AND P0, PT, R2, 0x3, PT ;  /* 0x000000030200780c */ /* 0x004fda0003f05270 */
[----:B------:R-:W-:Y:S05]  /*0d00*/  @P0 BRA `(.L_x_12) ;  /* 0x0000000000300947 */ /* 0x000fea0003800000 */
[----:B------:R-:W2:Y:S01]  /*0d10*/  S2UR UR5, SR_CgaCtaId ;  /* 0x00000000000579c3 */ /* 0x000ea20000008800 */
[----:B------:R-:W-:Y:S01]  /*0d20*/  UMOV UR7, 0x400 ;  /* 0x0000040000077882 */ /* 0x000fe20000000000 */
[----:B------:R-:W-:Y:S01]  /*0d30*/  UMOV UR4, 0x20 ;  /* 0x0000002000047882 */ /* 0x000fe20000000000 */
[----:B------:R-:W-:Y:S01]  /*0d40*/  ELECT P0, URZ, PT ;  /* 0x0000000000ff782f */ /* 0x000fe20003800000 */
[----:B------:R-:W-:-:S04]  /*0d50*/  UIADD3 UR10, UPT, UPT, -UR4, 0x100000, URZ ;  /* 0x00100000040a7890 */ /* 0x000fc8000fffe1ff */
[----:B------:R-:W-:Y:S02]  /*0d60*/  USHF.L.U32 UR11, UR10, 0xb, URZ ;  /* 0x0000000b0a0b7899 */ /* 0x000fe400080006ff */
[----:B------:R-:W-:Y:S02]  /*0d70*/  USHF.L.U32 UR10, UR10, 0x1, URZ ;  /* 0x000000010a0a7899 */ /* 0x000fe400080006ff */
[----:B--2---:R-:W-:Y:S01]  /*0d80*/  ULEA UR5, UR5, UR7, 0x18 ;  /* 0x0000000705057291 */ /* 0x004fe2000f8ec0ff */
[----:B------:R-:W2:Y:S11]  /*0d90*/  FENCE.VIEW.ASYNC.S ;  /* 0x00000000000073c6 */ /* 0x000eb60000000000 */
[----:B--2---:R2:W1:Y:S01]  /*0da0*/  SYNCS.EXCH.64 URZ, [UR5+0x2e0], UR10 ;  /* 0x0002e00a05ff75b2 */ /* 0x0044620008000100 */
[----:B------:R2:W1:Y:S01]  /*0db0*/  SYNCS.EXCH.64 URZ, [UR5+0x2e8], UR10 ;  /* 0x0002e80a05ff75b2 */ /* 0x0004620008000100 */
[----:B------:R-:W-:Y:S01]  /*0dc0*/  NOP ;  /* 0x0000000000007918 */ /* 0x000fe20000000000 */
.L_x_12:
[----:B------:R-:W3:Y:S01]  /*0dd0*/  SHFL.IDX PT, R2, R53, RZ, 0x1f ;  /* 0x00001fff35027589 */ /* 0x000ee200000e0000 */
[----:B------:R-:W-:Y:S01]  /*0de0*/  NOP ;  /* 0x0000000000007918 */ /* 0x000fe20000000000 */
[----:B---3--:R-:W-:-:S13]  /*0df0*/  ISETP.NE.AND P0, PT, R2, 0x4, PT ;  /* 0x000000040200780c */ /* 0x008fda0003f05270 */
[----:B------:R-:W-:Y:S05]  /*0e00*/  @P0 BRA `(.L_x_13) ;  /* 0x00000000004c0947 */ /* 0x000fea0003800000 */
[----:B--2---:R-:W2:Y:S01]  /*0e10*/  S2UR UR5, SR_CgaCtaId ;  /* 0x00000000000579c3 */ /* 0x004ea20000008800 */
[----:B------:R-:W-:Y:S01]  /*0e20*/  UMOV UR9, 0x100 ;  /* 0x0000010000097882 */ /* 0x000fe20000000000 */
[----:B------:R-:W-:Y:S01]  /*0e30*/  UMOV UR7, 0x400 ;  /* 0x0000040000077882 */ /* 0x000fe20000000000 */
[----:B------:R-:W-:Y:S01]  /*0e40*/  USEL UR9, UR9, 0xe0, UP2 ;  /* 0x000000e009097887 */ /* 0x000fe20009000000 */
[----:B------:R-:W-:Y:S01]  /*0e50*/  UMOV UR4, 0x1 ;  /* 0x0000000100047882 */ /* 0x000fe20000000000 */
[----:B------:R-:W-:Y:S01]  /*0e60*/  ELECT P0, URZ, PT ;  /* 0x0000000000ff782f */ /* 0x000fe20003800000 */
[----:B------:R-:W-:-:S04]  /*0e70*/  UIADD3 UR10, UPT, UPT, -UR4, 0x100000, URZ ;  /* 0x00100000040a7890 */ /* 0x000fc8000fffe1ff */
[----:B------:R-:W-:Y:S02]  /*0e80*/  USHF.L.U32 UR11, UR10, 0xb, URZ ;  /* 0x0000000b0a0b7899 */ /* 0x000fe400080006ff */
[----:B------:R-:W-:Y:S02]  /*0e90*/  USHF.L.U32 UR10, UR10, 0x1, URZ ;  /* 0x000000010a0a7899 */ /* 0x000fe400080006ff */
[----:B------:R-:W-:-:S04]  /*0ea0*/  UIADD3 UR12, UPT, UPT, -UR9, 0x100000, URZ ;  /* 0x00100000090c7890 */ /* 0x000fc8000fffe1ff */
[----:B------:R-:W-:Y:S02]  /*0eb0*/  USHF.L.U32 UR13, UR12, 0xb, URZ ;  /* 0x0000000b0c0d7899 */ /* 0x000fe400080006ff */
[----:B------:R-:W-:Y:S02]  /*0ec0*/  USHF.L.U32 UR12, UR12, 0x1, URZ ;  /* 0x000000010c0c7899 */ /* 0x000fe400080006ff */
[----:B--2---:R-:W-:Y:S01]  /*0ed0*/  ULEA UR5, UR5, UR7, 0x18 ;  /* 0x0000000705057291 */ /* 0x004fe2000f8ec0ff */
[----:B------:R-:W2:Y:S11]  /*0ee0*/  FENCE.VIEW.ASYNC.S ;  /* 0x00000000000073c6 */ /* 0x000eb60000000000 */
[----:B--2---:R3:W2:Y:S01]  /*0ef0*/  SYNCS.EXCH.64 URZ, [UR5+0x2f0], UR10 ;  /* 0x0002f00a05ff75b2 */ /* 0x0046a20008000100 */
[----:B------:R3:W1:Y:S01]  /*0f00*/  SYNCS.EXCH.64 URZ, [UR5+0x300], UR12 ;  /* 0x0003000c05ff75b2 */ /* 0x0006620008000100 */
[----:B------:R3:W1:Y:S01]  /*0f10*/  SYNCS.EXCH.64 URZ, [UR5+0x2f8], UR10 ;  /* 0x0002f80a05ff75b2 */ /* 0x0006620008000100 */
[----:B------:R3:W1:Y:S02]  /*0f20*/  SYNCS.EXCH.64 URZ, [UR5+0x308], UR12 ;  /* 0x0003080c05ff75b2 */ /* 0x0006640008000100 */
[----:B---3--:R-:W-:Y:S01]  /*0f30*/  NOP ;  /* 0x0000000000007918 */ /* 0x008fe20000000000 */
.L_x_13:
[----:B------:R-:W3:Y:S01]  /*0f40*/  SHFL.IDX PT, R2, R53, RZ, 0x1f ;  /* 0x00001fff35027589 */ /* 0x000ee200000e0000 */
[----:B------:R-:W-:Y:S01]  /*0f50*/  NOP ;  /* 0x0000000000007918 */ /* 0x000fe20000000000 */
[----:B---3--:R-:W-:-:S13]  /*0f60*/  ISETP.NE.AND P0, PT, R2, 0x5, PT ;  /* 0x000000050200780c */ /* 0x008fda0003f05270 */
[----:B------:R-:W-:Y:S05]  /*0f70*/  @P0 BRA `(.L_x_14) ;  /* 0x0000000000580947 */ /* 0x000fea0003800000 */
[----:B------:R-:W3:Y:S01]  /*0f80*/  S2UR UR7, SR_CgaCtaId ;  /* 0x00000000000779c3 */ /* 0x000ee20000008800 */
[----:B------:R-:W-:Y:S01]  /*0f90*/  UMOV UR9, 0x400 ;  /* 0x0000040000097882 */ /* 0x000fe20000000000 */
[----:B--2---:R-:W-:Y:S01]  /*0fa0*/  UMOV UR5, 0x1 ;  /* 0x0000000100057882 */ /* 0x004fe20000000000 */
        /* <DEDUP_REMOVED lines=8> */
[----:B---3--:R-:W-:Y:S01]  /*1030*/  ULEA UR7, UR7, UR9, 0x18 ;  /* 0x0000000907077291 */ /* 0x008fe2000f8ec0ff */
[----:B------:R-:W2:Y:S11]  /*1040*/  FENCE.VIEW.ASYNC.S ;  /* 0x00000000000073c6 */ /* 0x000eb60000000000 */
[----:B--2---:R3:W2:Y:S01]  /*1050*/  SYNCS.EXCH.64 URZ, [UR7+0x310], UR10 ;  /* 0x0003100a07ff75b2 */ /* 0x0046a20008000100 */
[----:B------:R3:W1:Y:S01]  /*1060*/  SYNCS.EXCH.64 URZ, [UR7+0x330], UR4 ;  /* 0x0003300407ff75b2 */ /* 0x0006620008000100 */
[----:B------:R3:W1:Y:S01]  /*1070*/  SYNCS.EXCH.64 URZ, [UR7+0x318], UR10 ;  /* 0x0003180a07ff75b2 */ /* 0x0006620008000100 */
[----:B------:R3:W1:Y:S01]  /*1080*/  SYNCS.EXCH.64 URZ, [UR7+0x338], UR4 ;  /* 0x0003380407ff75b2 */ /* 0x0006620008000100 */
[----:B------:R3:W1:Y:S01]  /*1090*/  SYNCS.EXCH.64 URZ, [UR7+0x320], UR10 ;  /* 0x0003200a07ff75b2 */ /* 0x0006620008000100 */
[----:B------:R3:W1:Y:S01]  /*10a0*/  SYNCS.EXCH.64 URZ, [UR7+0x340], UR4 ;  /* 0x0003400407ff75b2 */ /* 0x0006620008000100 */
[----:B------:R3:W1:Y:S01]  /*10b0*/  SYNCS.EXCH.64 URZ, [UR7+0x328], UR10 ;  /* 0x0003280a07ff75b2 */ /* 0x0006620008000100 */
[----:B------:R3:W1:Y:S02]  /*10c0*/  SYNCS.EXCH.64 URZ, [UR7+0x348], UR4 ;  /* 0x0003480407ff75b2 */ /* 0x0006640008000100 */
[----:B---3--:R-:W-:Y:S01]  /*10d0*/  NOP ;  /* 0x0000000000007918 */ /* 0x008fe20000000000 */
.L_x_14:
[----:B------:R-:W3:Y:S01]  /*10e0*/  SHFL.IDX PT, R2, R53, RZ, 0x1f ;  /* 0x00001fff35027589 */ /* 0x000ee200000e0000 */
[----:B------:R-:W-:Y:S01]  /*10f0*/  NOP ;  /* 0x0000000000007918 */ /* 0x000fe20000000000 */
[----:B---3--:R-:W-:-:S13]  /*1100*/  ISETP.NE.AND P0, PT, R2, 0x3, PT ;  /* 0x000000030200780c */ /* 0x008fda0003f05270 */
[----:B------:R-:W-:Y:S05]  /*1110*/  @P0 BRA `(.L_x_15) ;  /* 0x0000000000380947 */ /* 0x000fea0003800000 */
[----:B--2---:R-:W2:Y:S01]  /*1120*/  S2UR UR5, SR_CgaCtaId ;  /* 0x00000000000579c3 */ /* 0x004ea20000008800 */
        /* <DEDUP_REMOVED lines=13> */
.L_x_15:
[----:B--2---:R-:W2:Y:S01]  /*1200*/  S2UR UR5, SR_CTAID.X ;  /* 0x00000000000579c3 */ /* 0x004ea20000002500 */
[----:B------:R-:W-:-:S05]  /*1210*/  CS2R.32 R48, SR_CgaSize ;  /* 0x0000000000307805 */ /* 0x000fca0000008a00 */
[----:B------:R-:W-:-:S05]  /*1220*/  IMAD R48, R48, -0xa0, RZ ;  /* 0xffffff6030307824 */ /* 0x000fca00078e02ff */
[----:B------:R-:W-:-:S14]  /*1230*/  R2UR UR9, R48 ;  /* 0x00000000300972ca */ /* 0x000fdc00000e0000 */
[----:B------:R-:W3:Y:S01]  /*1240*/  LDCU UR9, c[0x0][UR9+0x2b0] ;  /* 0x00005600090977ac */ /* 0x000ee20008000800 */
[----:B------:R-:W-:Y:S01]  /*1250*/  NOP ;  /* 0x0000000000007918 */ /* 0x000fe20000000000 */
[----:B------:R-:W-:-:S05]  /*1260*/  CS2R.32 R48, SR_CgaSize ;  /* 0x0000000000307805 */ /* 0x000fca0000008a00 */
[----:B------:R-:W-:-:S05]  /*1270*/  IMAD R48, R48, -0xa0, RZ ;  /* 0xffffff6030307824 */ /* 0x000fca00078e02ff */
[----:B------:R-:W-:-:S14]  /*1280*/  R2UR UR7, R48 ;  /* 0x00000000300772ca */ /* 0x000fdc00000e0000 */
[----:B------:R-:W4:Y:S01]  /*1290*/  LDCU UR7, c[0x0][UR7+0x2b4] ;  /* 0x00005680070777ac */ /* 0x000f220008000800 */
[----:B------:R-:W1:Y:S08]  /*12a0*/  S2UR UR4, SR_CTAID.Y ;  /* 0x00000000000479c3 */ /* 0x000e700000002600 */
[----:B------:R-:W4:Y:S01]  /*12b0*/  LDC R10, c[0x0][0xb24] ;  /* 0x0002c900ff0a7b82 */ /* 0x000f220000000800 */
[----:B--2---:R-:W-:-:S02]  /*12c0*/  I2FP.F32.U32 R46, UR5 ;  /* 0x00000005002e7c45 */ /* 0x004fc40008201000 */
[----:B------:R-:W-:-:S05]  /*12d0*/  CS2R.32 R3, SR_CgaSize ;  /* 0x0000000000037805 */ /* 0x000fca0000008a00 */
[----:B------:R-:W-:-:S06]  /*12e0*/  IMAD R3, R3, -0xa0, RZ ;  /* 0xffffff6003037824 */ /* 0x000fcc00078e02ff */
[----:B------:R-:W2:Y:S01]  /*12f0*/  LDC R3, c[0x0][R3+0x2a0] ;  /* 0x0000a80003037b82 */ /* 0x000ea20000000800 */
[----:B------:R-:W-:Y:S01]  /*1300*/  MOV R48, UR5 ;  /* 0x0000000500307c02 */ /* 0x000fe20008000f00 */
[----:B---3--:R-:W-:Y:S01]  /*1310*/  FMUL R46, R46, UR9 ;  /* 0x000000092e2e7c20 */ /* 0x008fe20008400000 */
[----:B-1----:R-:W-:Y:S02]  /*1320*/  I2FP.F32.U32 R31, UR4 ;  /* 0x00000004001f7c45 */ /* 0x002fe40008201000 */
[----:B------:R-:W-:-:S05]  /*1330*/  CS2R.32 R2, SR_CgaSize ;  /* 0x0000000000027805 */ /* 0x000fca0000008a00 */
[----:B------:R-:W-:-:S06]  /*1340*/  IMAD R2, R2, -0xa0, RZ ;  /* 0xffffff6002027824 */ /* 0x000fcc00078e02ff */
[----:B------:R-:W1:Y:S01]  /*1350*/  LDC R2, c[0x0][R2+0x2a4] ;  /* 0x0000a90002027b82 */ /* 0x000e620000000800 */
[----:B------:R-:W-:Y:S01]  /*1360*/  MOV R47, UR4 ;  /* 0x00000004002f7c02 */ /* 0x000fe20008000f00 */
[----:B------:R-:W3:Y:S01]  /*1370*/  F2I.U32.TRUNC.NTZ R46, R46 ;  /* 0x0000002e002e7305 */ /* 0x000ee2000020f000 */
[----:B----4-:R-:W-:-:S05]  /*1380*/  FMUL R31, R31, UR7 ;  /* 0x000000071f1f7c20 */ /* 0x010fca0008400000 */
[----:B------:R-:W-:Y:S01]  /*1390*/  BAR.SYNC.DEFER_BLOCKING 0x0 ;  /* 0x0000000000007b1d */ /* 0x000fe20000010000 */
[----:B------:R-:W-:-:S05]  /*13a0*/  ISETP.GE.AND P0, PT, R10, 0x1, PT ;  /* 0x000000010a00780c */ /* 0x000fca0003f06270 */
[----:B------:R-:W4:Y:S02]  /*13b0*/  F2I.U32.TRUNC.NTZ R31, R31 ;  /* 0x0000001f001f7305 */ /* 0x000f24000020f000 */
[----:B------:R-:W1:Y:S01]  /*13c0*/  S2UR UR36, SR_CTAID.Z ;  /* 0x00000000002479c3 */ /* 0x000e620000002700 */
[----:B---3--:R-:W-:-:S05]  /*13d0*/  IADD3 R46, PT, PT, -R46, RZ, RZ ;  /* 0x000000ff2e2e7210 */ /* 0x008fca0007ffe1ff */
[----:B--2---:R-:W-:Y:S01]  /*13e0*/  IMAD R46, R3, R46, UR5 ;  /* 0x00000005032e7e24 */ /* 0x004fe2000f8e022e */
[----:B----4-:R-:W-:-:S05]  /*13f0*/  IADD3 R31, PT, PT, -R31, RZ, RZ ;  /* 0x000000ff1f1f7210 */ /* 0x010fca0007ffe1ff */
[----:B-1----:R-:W-:Y:S01]  /*1400*/  IMAD R31, R2, R31, UR4 ;  /* 0x00000004021f7e24 */ /* 0x002fe2000f8e021f */
[----:B------:R-:W-:Y:S06]  /*1410*/  @!P0 BRA `(.L_x_16) ;  /* 0x0000000000b88947 */ /* 0x000fec0003800000 */
[----:B------:R-:W1:Y:S01]  /*1420*/  LDC.64 R4, c[0x0][0xb18] ;  /* 0x0002c600ff047b82 */ /* 0x000e620000000a00 */
[----:B------:R-:W-:-:S07]  /*1430*/  ISETP.NE.AND P0, PT, R10, 0x1, PT ;  /* 0x000000010a00780c */ /* 0x000fce0003f05270 */
[----:B------:R-:W2:Y:S08]  /*1440*/  LDC R9, c[0x0][0xb0c] ;  /* 0x0002c300ff097b82 */ /* 0x000eb00000000800 */
[----:B------:R-:W3:Y:S08]  /*1450*/  LDC R12, c[0x0][0x370] ;  /* 0x0000dc00ff0c7b82 */ /* 0x000ef00000000800 */
[----:B------:R-:W4:Y:S01]  /*1460*/  LDC R11, c[0x0][0x374] ;  /* 0x0000dd00ff0b7b82 */ /* 0x000f220000000800 */
[----:B-1----:R-:W-:-:S07]  /*1470*/  ISETP.NE.AND P1, PT, R4, 0x1, PT ;  /* 0x000000010400780c */ /* 0x002fce0003f25270 */
[----:B------:R-:W3:Y:S01]  /*1480*/  LDC.64 R6, c[0x0][0xb10] ;  /* 0x0002c400ff067b82 */ /* 0x000ee20000000a00 */
[----:B--2---:R-:W-:-:S07]  /*1490*/  ISETP.NE.AND P2, PT, R9, 0x1, PT ;  /* 0x000000010900780c */ /* 0x004fce0003f45270 */
[----:B------:R-:W1:Y:S08]  /*14a0*/  LDC R8, c[0x0][0xb20] ;  /* 0x0002c800ff087b82 */ /* 0x000e700000000800 */
[----:B------:R-:W2:Y:S01]  /*14b0*/  LDC.64 R2, c[0x0][0xb28] ;  /* 0x0002ca00ff027b82 */ /* 0x000ea20000000a00 */
[----:B----4-:R-:W-:-:S04]  /*14c0*/  IMAD.HI.U32 R13, R11, R5, RZ ;  /* 0x000000050b0d7227 */ /* 0x010fc800078e00ff */
[----:B------:R-:W-:-:S04]  /*14d0*/  IMAD.HI.U32 R5, R47, R5, RZ ;  /* 0x000000052f057227 */ /* 0x000fc800078e00ff */
[----:B---3--:R-:W-:-:S05]  /*14e0*/  IMAD.HI.U32 R14, R12, R6, RZ ;  /* 0x000000060c0e7227 */ /* 0x008fca00078e00ff */
[-C--:B------:R-:W-:Y:S01]  /*14f0*/  @P2 SHF.R.U32.HI R12, RZ, R7.reuse, R14 ;  /* 0x00000007ff0c2219 */ /* 0x080fe2000001160e */
[C---:B------:R-:W-:Y:S01]  /*1500*/  IMAD.HI.U32 R14, R48.reuse, R6, RZ ;  /* 0x00000006300e7227 */ /* 0x040fe200078e00ff */
[-C--:B-1----:R-:W-:Y:S02]  /*1510*/  @P1 SHF.R.U32.HI R11, RZ, R8.reuse, R13 ;  /* 0x00000008ff0b1219 */ /* 0x082fe4000001160d */
[----:B------:R-:W-:Y:S02]  /*1520*/  SHF.R.U32.HI R5, RZ, R8, R5 ;  /* 0x00000008ff057219 */ /* 0x000fe40000011605 */
[----:B------:R-:W-:Y:S02]  /*1530*/  SHF.R.U32.HI R14, RZ, R7, R14 ;  /* 0x00000007ff0e7219 */ /* 0x000fe4000001160e */
[----:B------:R-:W-:Y:S01]  /*1540*/  SEL R5, R47, R5, !P1 ;  /* 0x000000052f057207 */ /* 0x000fe20004800000 */
[----:B--2---:R-:W-:Y:S01]  /*1550*/  IMAD.HI.U32 R13, R11, R2, RZ ;  /* 0x000000020b0d7227 */ /* 0x004fe200078e00ff */
[----:B------:R-:W-:-:S03]  /*1560*/  SEL R14, R48, R14, !P2 ;  /* 0x0000000e300e7207 */ /* 0x000fc60005000000 */
[----:B------:R-:W-:Y:S01]  /*1570*/  IMAD.HI.U32 R6, R12, R2, RZ ;  /* 0x000000020c067227 */ /* 0x000fe200078e00ff */
[----:B------:R-:W-:-:S04]  /*1580*/  @P0 SHF.R.U32.HI R11, RZ, R3, R13 ;  /* 0x00000003ff0b0219 */ /* 0x000fc8000001160d */
[----:B------:R-:W-:Y:S01]  /*1590*/  @P0 SHF.R.U32.HI R12, RZ, R3, R6 ;  /* 0x00000003ff0c0219 */ /* 0x000fe20000011606 */
[----:B------:R-:W-:-:S04]  /*15a0*/  IMAD R11, R11, R10, RZ ;  /* 0x0000000a0b0b7224 */ /* 0x000fc800078e02ff */
[----:B------:R-:W-:Y:S01]  /*15b0*/  IMAD R6, R12, R10, RZ ;  /* 0x0000000a0c067224 */ /* 0x000fe200078e02ff */
[----:B------:R-:W-:-:S04]  /*15c0*/  ISETP.GE.AND P1, PT, R5, R11, PT ;  /* 0x0000000b0500720c */ /* 0x000fc80003f26270 */
[----:B------:R-:W-:Y:S01]  /*15d0*/  ISETP.GE.OR P1, PT, R14, R6, P1 ;  /* 0x000000060e00720c */ /* 0x000fe20000f26670 */
[----:B------:R-:W-:-:S05]  /*15e0*/  IMAD.HI.U32 R6, R5, R2, RZ ;  /* 0x0000000205067227 */ /* 0x000fca00078e00ff */
[----:B------:R-:W-:-:S04]  /*15f0*/  SHF.R.U32.HI R6, RZ, R3, R6 ;  /* 0x00000003ff067219 */ /* 0x000fc80000011606 */
[----:B------:R-:W-:-:S03]  /*1600*/  SEL R6, R5, R6, !P0 ;  /* 0x0000000605067207 */ /* 0x000fc60004000000 */
[----:B------:R-:W-:Y:S01]  /*1610*/  @!P1 IMAD.HI.U32 R7, R14, R2, RZ ;  /* 0x000000020e079227 */ /* 0x000fe200078e00ff */
[----:B------:R-:W-:-:S04]  /*1620*/  IADD3 R2, PT, PT, -R6, RZ, RZ ;  /* 0x000000ff06027210 */ /* 0x000fc80007ffe1ff */
[----:B------:R-:W-:Y:S01]  /*1630*/  @!P1 SHF.R.U32.HI R3, RZ, R3, R7 ;  /* 0x00000003ff039219 */ /* 0x000fe20000011607 */
[----:B------:R-:W-:Y:S01]  /*1640*/  IMAD R2, R10, R2, R5 ;  /* 0x000000020a027224 */ /* 0x000fe200078e0205 */
[----:B------:R-:W-:Y:S02]  /*1650*/  IADD3 R7, PT, PT, -R5, RZ, RZ ;  /* 0x000000ff05077210 */ /* 0x000fe40007ffe1ff */
[----:B------:R-:W-:-:S03]  /*1660*/  @!P1 SEL R3, R14, R3, !P0 ;  /* 0x000000030e039207 */ /* 0x000fc60004000000 */
[----:B------:R-:W-:Y:S02]  /*1670*/  IMAD R7, R4, R7, R47 ;  /* 0x0000000704077224 */ /* 0x000fe400078e022f */
[--C-:B------:R-:W-:Y:S02]  /*1680*/  @!P1 IMAD.IADD R6, R6, 0x1, -R3.reuse ;  /* 0x0000000106069824 */ /* 0x100fe400078e0a03 */
[----:B------:R-:W-:Y:S01]  /*1690*/  @!P1 IMAD R3, R2, R12, R3 ;  /* 0x0000000c02039224 */ /* 0x000fe200078e0203 */
[----:B------:R-:W-:Y:S01]  /*16a0*/  IADD3 R2, PT, PT, -R14, RZ, RZ ;  /* 0x000000ff0e027210 */ /* 0x000fe20007ffe1ff */
[----:B------:R-:W-:Y:S02]  /*16b0*/  @!P1 IMAD R5, R6, R10, R14 ;  /* 0x0000000a06059224 */ /* 0x000fe400078e020e */
[----:B------:R-:W-:Y:S02]  /*16c0*/  @!P1 IMAD.MOV.U32 R14, RZ, RZ, R3 ;  /* 0x000000ffff0e9224 */ /* 0x000fe400078e0003 */
[----:B------:R-:W-:-:S02]  /*16d0*/  IMAD R2, R9, R2, R48 ;  /* 0x0000000209027224 */ /* 0x000fc400078e0230 */
[----:B------:R-:W-:Y:S02]  /*16e0*/  IMAD R47, R5, R4, R7 ;  /* 0x00000004052f7224 */ /* 0x000fe400078e0207 */
[----:B------:R-:W-:Y:S02]  /*16f0*/  IMAD R48, R14, R9, R2 ;  /* 0x000000090e307224 */ /* 0x000fe400078e0202 */
.L_x_16:
[----:B------:R-:W1:Y:S01]  /*1700*/  LDCU UR4, c[0x0][0xb30] ;  /* 0x00016600ff0477ac */ /* 0x000e620008000800 */
[----:B------:R-:W2:Y:S08]  /*1710*/  S2UR UR37, SR_CgaCtaId ;  /* 0x00000000002579c3 */ /* 0x000eb00000008800 */
[----:B------:R-:W3:Y:S01]  /*1720*/  LDC R22, c[0x0][0xb24] ;  /* 0x0002c900ff167b82 */ /* 0x000ee20000000800 */
[----:B-1----:R-:W-:-:S09]  /*1730*/  UISETP.NE.AND UP1, UPT, UR4, 0x1, UPT ;  /* 0x000000010400788c */ /* 0x002fd2000bf25270 */
[----:B--2---:R-:W-:Y:S05]  /*1740*/  BRA.U UP1, `(.L_x_17) ;  /* 0x0000000101407547 */ /* 0x004fea000b800000 */
[----:B------:R-:W1:Y:S08]  /*1750*/  LDC.64 R4, c[0x0][0xb10] ;  /* 0x0002c400ff047b82 */ /* 0x000e700000000a00 */
[----:B------:R-:W2:Y:S08]  /*1760*/  LDC.64 R2, c[0x0][0xb18] ;  /* 0x0002c600ff027b82 */ /* 0x000eb00000000a00 */
[----:B------:R-:W4:Y:S08]  /*1770*/  LDC R6, c[0x0][0xb20] ;  /* 0x0002c800ff067b82 */ /* 0x000f300000000800 */
[----:B------:R-:W3:Y:S01]  /*1780*/  LDC R7, c[0x0][0xb0c] ;  /* 0x0002c300ff077b82 */ /* 0x000ee20000000800 */
[----:B-1----:R-:W-:-:S05]  /*1790*/  IMAD.HI.U32 R4, R48, R4, RZ ;  /* 0x0000000430047227 */ /* 0x002fca00078e00ff */
[----:B------:R-:W-:Y:S01]  /*17a0*/  SHF.R.U32.HI R4, RZ, R5, R4 ;  /* 0x00000005ff047219 */ /* 0x000fe20000011604 */
[----:B--2---:R-:W-:Y:S01]  /*17b0*/  IMAD.HI.U32 R3, R47, R3, RZ ;  /* 0x000000032f037227 */ /* 0x004fe200078e00ff */
[----:B------:R-:W-:-:S04]  /*17c0*/  ISETP.NE.AND P0, PT, R2, 0x1, PT ;  /* 0x000000010200780c */ /* 0x000fc80003f05270 */
[----:B----4-:R-:W-:-:S04]  /*17d0*/  SHF.R.U32.HI R3, RZ, R6, R3 ;  /* 0x00000006ff037219 */ /* 0x010fc80000011603 */
[----:B------:R-:W-:Y:S02]  /*17e0*/  SEL R3, R47, R3, !P0 ;  /* 0x000000032f037207 */ /* 0x000fe40004000000 */
[----:B---3--:R-:W-:-:S04]  /*17f0*/  ISETP.NE.AND P1, PT, R7, 0x1, PT ;  /* 0x000000010700780c */ /* 0x008fc80003f25270 */
[----:B------:R-:W-:-:S05]  /*1800*/  SEL R4, R48, R4, !P1 ;  /* 0x0000000430047207 */ /* 0x000fca0004800000 */
[----:B------:R-:W-:Y:S02]  /*1810*/  IMAD.IADD R5, R3, 0x1, -R4 ;  /* 0x0000000103057824 */ /* 0x000fe400078e0a04 */
[----:B------:R-:W-:Y:S02]  /*1820*/  IMAD.IADD R3, R4, 0x1, -R3 ;  /* 0x0000000104037824 */ /* 0x000fe400078e0a03 */
[----:B------:R-:W-:Y:S02]  /*1830*/  IMAD R48, R5, R7, R48 ;  /* 0x0000000705307224 */ /* 0x000fe400078e0230 */
[----:B------:R-:W-:-:S07]  /*1840*/  IMAD R47, R3, R2, R47 ;  /* 0x00000002032f7224 */ /* 0x000fce00078e022f */
.L_x_17:
[----:B------:R-:W-:Y:S01]  /*1850*/  BAR.SYNC.DEFER_BLOCKING 0x0 ;  /* 0x0000000000007b1d */ /* 0x000fe20000010000 */
[----:B------:R-:W-:Y:S01]  /*1860*/  UISETP.NE.AND UP1, UPT, UR8, 0x2, UPT ;  /* 0x000000020800788c */ /* 0x000fe2000bf25270 */
[----:B------:R-:W-:Y:S02]  /*1870*/  ISETP.NE.OR P5, PT, R0, 0x2, !P5 ;  /* 0x000000020000780c */ /* 0x000fe40006fa5670 */
[----:B------:R-:W-:-:S06]  /*1880*/  LOP3.LUT R2, R61, 0x1f, RZ, 0xc0, !PT ;  /* 0x0000001f3d027812 */ /* 0x000fcc00078ec0ff */
[----:B------:R-:W-:Y:S05]  /*1890*/  BRA.U UP1, `(.L_x_18) ;  /* 0x0000002501fc7547 */ /* 0x000fea000b800000 */
[----:B------:R-:W1:Y:S01]  /*18a0*/  LDCU UR13, c[0x0][0x38c] ;  /* 0x00007180ff0d77ac */ /* 0x000e620008000800 */
[----:B------:R-:W2:Y:S01]  /*18b0*/  LDC R8, c[0x0][0x370] ;  /* 0x0000dc00ff087b82 */ /* 0x000ea20000000800 */
[----:B------:R-:W-:Y:S01]  /*18c0*/  PLOP3.LUT P1, PT, PT, PT, UP2, 0x80, 0x8 ;  /* 0x000000000008781c */ /* 0x000fe20003f2f028 */
[----:B------:R-:W-:Y:S01]  /*18d0*/  IMAD.MOV.U32 R15, RZ, RZ, 0x1 ;  /* 0x00000001ff0f7424 */ /* 0x000fe200078e00ff */
[----:B------:R-:W-:Y:S01]  /*18e0*/  ISETP.EQ.OR P4, PT, R2, RZ, P5 ;  /* 0x000000ff0200720c */ /* 0x000fe20002f82670 */
[----:B------:R-:W-:Y:S01]  /*18f0*/  IMAD.MOV.U32 R14, RZ, RZ, RZ ;  /* 0x000000ffff0e7224 */ /* 0x000fe200078e00ff */
[----:B------:R-:W-:Y:S02]  /*1900*/  PLOP3.LUT P1, PT, P1, PT, PT, 0x8, 0x80 ;  /* 0x000000000080781c */ /* 0x000fe40000f2e170 */
[----:B------:R-:W-:Y:S01]  /*1910*/  CS2R R12, SRZ ;  /* 0x00000000000c7805 */ /* 0x000fe2000001ff00 */
[----:B------:R-:W-:Y:S01]  /*1920*/  IMAD.MOV.U32 R11, RZ, RZ, 0x1 ;  /* 0x00000001ff0b7424 */ /* 0x000fe200078e00ff */
[----:B------:R-:W4:Y:S01]  /*1930*/  LDC R0, c[0x0][0x374] ;  /* 0x0000dd00ff007b82 */ /* 0x000f220000000800 */
[----:B------:R-:W2:Y:S01]  /*1940*/  LDCU.64 UR22, c[0x0][0x348] ;  /* 0x00006900ff1677ac */ /* 0x000ea20008000a00 */
[----:B------:R-:W-:Y:S01]  /*1950*/  UMOV UR6, URZ ;  /* 0x000000ff00067c82 */ /* 0x000fe20008000000 */
[----:B-1----:R-:W-:-:S04]  /*1960*/  UIADD3 UR5, UPT, UPT, UR13, 0x1f, URZ ;  /* 0x0000001f0d057890 */ /* 0x002fc8000fffe0ff */
[----:B------:R-:W-:-:S04]  /*1970*/  USHF.R.S32.HI UR4, URZ, 0x1f, UR5 ;  /* 0x0000001fff047899 */ /* 0x000fc80008011405 */
[----:B------:R-:W-:-:S04]  /*1980*/  ULEA.HI UR4, UR4, UR5, URZ, 0x5 ;  /* 0x0000000504047291 */ /* 0x000fc8000f8f28ff */
[----:B------:R-:W-:Y:S02]  /*1990*/  USHF.R.S32.HI UR15, URZ, 0x5, UR4 ;  /* 0x00000005ff0f7899 */ /* 0x000fe40008011404 */
[----:B------:R-:W-:Y:S02]  /*19a0*/  UIADD3 UR4, UPT, UPT, UR13, -0x1, URZ ;  /* 0xffffffff0d047890 */ /* 0x000fe4000fffe0ff */
[----:B------:R-:W-:Y:S02]  /*19b0*/  UISETP.LT.U32.AND UP0, UPT, UR15, 0x2c, UPT ;  /* 0x0000002c0f00788c */ /* 0x000fe4000bf01070 */
[----:B------:R-:W-:Y:S02]  /*19c0*/  UISETP.GE.U32.AND UP1, UPT, UR4, -0x3f, UPT ;  /* 0xffffffc10400788c */ /* 0x000fe4000bf26070 */
[----:B------:R-:W-:Y:S02]  /*19d0*/  USEL UR14, UR15, 0x2c, UP0 ;  /* 0x0000002c0f0e7887 */ /* 0x000fe40008000000 */
[----:B------:R-:W-:-:S02]  /*19e0*/  UIADD3 UR13, UPT, UPT, UR13, 0x3e, URZ ;  /* 0x0000003e0d0d7890 */ /* 0x000fc4000fffe0ff */
[----:B------:R-:W-:Y:S02]  /*19f0*/  UIADD3 UR5, UPT, UPT, UR14, -0x1, URZ ;  /* 0xffffffff0e057890 */ /* 0x000fe4000fffe0ff */
[----:B------:R-:W-:-:S03]  /*1a00*/  UIADD3 UR7, UPT, UPT, UR15, -UR14, URZ ;  /* 0x8000000e0f077290 */ /* 0x000fc6000fffe0ff */
[----:B------:R-:W-:-:S04]  /*1a10*/  @UP1 UIADD3 UR5, UPT, UPT, UR14, URZ, URZ ;  /* 0x000000ff0e051290 */ /* 0x000fc8000fffe0ff */
[----:B--2---:R-:W-:-:S12]  /*1a20*/  UIADD3 UR5, UPT, UPT, UR5, 0x1, URZ ;  /* 0x0000000105057890 */ /* 0x004fd8000fffe0ff */
.L_x_36:
[----:B------:R-:W-:Y:S01]  /*1a30*/  UISETP.NE.AND UP0, UPT, UR37, URZ, UPT ;  /* 0x000000ff2500728c */ /* 0x000fe2000bf05270 */
[----:B------:R-:W1:Y:S08]  /*1a40*/  S2UR UR37, SR_CgaCtaId ;  /* 0x00000000002579c3 */ /* 0x000e700000008800 */
[----:B------:R-:W-:Y:S05]  /*1a50*/  BRA.U UP0, `(.L_x_19) ;  /* 0x0000000100347547 */ /* 0x000fea000b800000 */
[----:B------:R-:W2:Y:S01]  /*1a60*/  S2R R2, SR_CgaCtaId ;  /* 0x0000000000027919 */ /* 0x000ea20000008800 */
[----:B------:R-:W-:-:S04]  /*1a70*/  MOV R3, 0x400 ;  /* 0x0000040000037802 */ /* 0x000fc80000000f00 */
[----:B--2---:R-:W-:Y:S02]  /*1a80*/  LEA R2, R2, R3, 0x18 ;  /* 0x0000000302027211 */ /* 0x004fe400078ec0ff */
[----:B------:R-:W-:-:S03]  /*1a90*/  SHF.L.U32 R3, R11, 0x1f, RZ ;  /* 0x0000001f0b037819 */ /* 0x000fc600000006ff */
[----:B------:R-:W-:-:S04]  /*1aa0*/  IMAD R2, R12, 0x8, R2 ;  /* 0x000000080c027824 */ /* 0x000fc800078e0202 */
[----:B------:R-:W2:Y:S02]  /*1ab0*/  SYNCS.PHASECHK.TRANS64.TRYWAIT P0, [R2+URZ+0x360], R3 ;  /* 0x00036003020075a7 */ /* 0x000ea400080011ff */
[----:B--2---:R-:W-:Y:S05]  /*1ac0*/  @!P0 BRA `(.L_x_20) ;  /* 0x0000005c00788947 */ /* 0x004fea0003800000 */
.L_x_143:
[----:B------:R-:W-:Y:S01]  /*1ad0*/  VIADD R12, R12, 0x1 ;  /* 0x000000010c0c7836 */ /* 0x000fe20000000000 */
[----:B------:R2:W-:Y:S04]  /*1ae0*/  SYNCS.ARRIVE.TRANS64.A1T0 RZ, [R2+URZ+0x350], RZ ;  /* 0x000350ff02ff79a7 */ /* 0x0005e800081000ff */
[----:B------:R-:W-:-:S04]  /*1af0*/  ISETP.NE.AND P0, PT, R12, 0x2, PT ;  /* 0x000000020c00780c */ /* 0x000fc80003f05270 */
[----:B------:R-:W-:Y:S02]  /*1b00*/  SEL R12, R12, RZ, P0 ;  /* 0x000000ff0c0c7207 */ /* 0x000fe40000000000 */
[----:B--2---:R-:W-:-:S04]  /*1b10*/  SEL R2, RZ, 0x1, P0 ;  /* 0x00000001ff027807 */ /* 0x004fc80000000000 */
[----:B------:R-:W-:-:S07]  /*1b20*/  LOP3.LUT R11, R11, R2, RZ, 0x3c, !PT ;  /* 0x000000020b0b7212 */ /* 0x000fce00078e3cff */
.L_x_19:
[----:B------:R-:W-:Y:S01]  /*1b30*/  UMOV UR4, 0x400 ;  /* 0x0000040000047882 */ /* 0x000fe20000000000 */
[----:B------:R-:W-:Y:S01]  /*1b40*/  SHF.L.U32 R2, R15, 0x1f, RZ ;  /* 0x0000001f0f027819 */ /* 0x000fe200000006ff */
[----:B-1----:R-:W-:Y:S01]  /*1b50*/  ULEA UR4, UR37, UR4, 0x18 ;  /* 0x0000000425047291 */ /* 0x002fe2000f8ec0ff */
[----:B------:R-:W-:Y:S01]  /*1b60*/  R2UR UR35, R48 ;  /* 0x00000000302372ca */ /* 0x000fe200000e0000 */
[----:B------:R-:W-:Y:S01]  /*1b70*/  UISETP.GE.U32.AND UP0, UPT, UR13, 0x3f, UPT ;  /* 0x0000003f0d00788c */ /* 0x000fe2000bf06070 */
[----:B------:R-:W-:Y:S01]  /*1b80*/  R2UR UR11, R47 ;  /* 0x000000002f0b72ca */ /* 0x000fe200000e0000 */
[----:B------:R-:W-:Y:S01]  /*1b90*/  ULEA UR8, UR6, UR4, 0x3 ;  /* 0x0000000406087291 */ /* 0x000fe2000f8e18ff */
[----:B------:R-:W-:-:S08]  /*1ba0*/  UMOV UR24, URZ ;  /* 0x000000ff00187c82 */ /* 0x000fd00008000000 */
[----:B------:R1:W2:Y:S01]  /*1bb0*/  SYNCS.PHASECHK.TRANS64.TRYWAIT P0, [UR8+0x160], R2 ;  /* 0x00016002ff0075a7 */ /* 0x0002a20008001108 */
[----:B------:R-:W-:Y:S02]  /*1bc0*/  USHF.L.U32 UR35, UR35, 0x6, URZ ;  /* 0x0000000623237899 */ /* 0x000fe400080006ff */
[----:B------:R-:W-:Y:S01]  /*1bd0*/  USHF.L.U32 UR11, UR11, 0x4, URZ ;  /* 0x000000040b0b7899 */ /* 0x000fe200080006ff */
[----:B------:R-:W-:Y:S11]  /*1be0*/  BRA.U !UP0, `(.L_x_21) ;  /* 0x0000000108a87547 */ /* 0x000ff6000b800000 */
[----:B------:R-:W-:Y:S01]  /*1bf0*/  UMOV UR16, URZ ;  /* 0x000000ff00107c82 */ /* 0x000fe20008000000 */
[----:B------:R-:W-:-:S05]  /*1c00*/  UMOV UR17, UR6 ;  /* 0x0000000600117c82 */ /* 0x000fca0008000000 */
.L_x_26:
[----:B-1----:R-:W-:Y:S01]  /*1c10*/  ULEA UR33, UR17, UR4, 0x3 ;  /* 0x0000000411217291 */ /* 0x002fe2000f8e18ff */
[----:B--2---:R-:W-:Y:S01]  /*1c20*/  @!P5 MOV R3, 0x1400 ;  /* 0x000014000003d802 */ /* 0x004fe20000000f00 */
[----:B--2---:R-:W-:Y:S10]  /*1c30*/  @P0 BRA `(.L_x_22) ;  /* 0x00000000000c0947 */ /* 0x004ff40003800000 */
[----:B------:R-:W-:-:S04]  /*1c40*/  SHF.L.U32 R4, R15, 0x1f, RZ ;  /* 0x0000001f0f047819 */ /* 0x000fc800000006ff */
[----:B------:R-:W2:Y:S02]  /*1c50*/  SYNCS.PHASECHK.TRANS64.TRYWAIT P0, [UR33+0x160], R4 ;  /* 0x00016004ff0075a7 */ /* 0x000ea40008001121 */
[----:B--2---:R-:W-:Y:S05]  /*1c60*/  @!P0 BRA `(.L_x_23) ;  /* 0x0000005c00248947 */ /* 0x004fea0003800000 */
.L_x_22:
[----:B------:R2:W-:Y:S01]  /*1c70*/  @!P5 SYNCS.ARRIVE.TRANS64 RZ, [UR33], R3 ;  /* 0x00000003ffffd9a7 */ /* 0x0005e20008000021 */
[----:B------:R-:W-:Y:S04]  /*1c80*/  BSSY.RECONVERGENT B0, `(.L_x_24) ;  /* 0x0000003000007945 */ /* 0x000fe80003800200 */
[----:B------:R-:W-:Y:S05]  /*1c90*/  @P4 BRA `(.L_x_25) ;  /* 0x0000000000044947 */ /* 0x000fea0003800000 */
[----:B------:R-:W-:Y:S05]  /*1ca0*/  BPT.TRAP 0x1 ;  /* 0x000000040000795c */ /* 0x000fea0000300000 */
.L_x_25:
[----:B------:R-:W-:Y:S05]  /*1cb0*/  BSYNC.RECONVERGENT B0 ;  /* 0x0000000000007941 */ /* 0x000fea0003800200 */
.L_x_24:
[----:B------:R-:W-:Y:S02]  /*1cc0*/  UIADD3 UR6, UPT, UPT, UR17, 0x1, URZ ;  /* 0x0000000111067890 */ /* 0x000fe4000fffe0ff */
[----:B------:R-:W-:Y:S02]  /*1cd0*/  ULEA UR32, UR17, UR4, 0xc ;  /* 0x0000000411207291 */ /* 0x000fe4000f8e60ff */
[----:B------:R-:W-:Y:S02]  /*1ce0*/  UISETP.NE.AND UP0, UPT, UR6, 0x2c, UPT ;  /* 0x0000002c0600788c */ /* 0x000fe4000bf05270 */
[----:B------:R-:W-:Y:S02]  /*1cf0*/  UIADD3 UR26, UP1, UPT, UR22, 0x80, URZ ;  /* 0x00000080161a7890 */ /* 0x000fe4000ff3e0ff */
[----:B------:R-:W-:Y:S02]  /*1d00*/  USEL UR9, URZ, 0x1, UP0 ;  /* 0x00000001ff097887 */ /* 0x000fe40008000000 */
[----:B------:R-:W-:-:S02]  /*1d10*/  USEL UR6, UR6, URZ, UP0 ;  /* 0x000000ff06067287 */ /* 0x000fc40008000000 */
[----:B------:R-:W-:Y:S02]  /*1d20*/  UIADD3 UR20, UP0, UPT, UR22, 0x180, URZ ;  /* 0x0000018016147890 */ /* 0x000fe4000ff1e0ff */
[----:B------:R-:W-:Y:S01]  /*1d30*/  ULEA UR8, UR6, UR4, 0x3 ;  /* 0x0000000406087291 */ /* 0x000fe2000f8e18ff */
[----:B------:R-:W-:Y:S01]  /*1d40*/  LOP3.LUT R15, R15, UR9, RZ, 0x3c, !PT ;  /* 0x000000090f0f7c12 */ /* 0x000fe2000f8e3cff */
[----:B------:R-:W-:Y:S02]  /*1d50*/  USHF.L.U32 UR34, UR16, 0x5, URZ ;  /* 0x0000000510227899 */ /* 0x000fe400080006ff */
[----:B------:R-:W-:Y:S01]  /*1d60*/  UIADD3.X UR27, UPT, UPT, URZ, UR23, URZ, UP1, !UPT ;  /* 0x00000017ff1b7290 */ /* 0x000fe20008ffe4ff */
[----:B-1----:R-:W-:Y:S01]  /*1d70*/  SHF.L.U32 R2, R15, 0x1f, RZ ;  /* 0x0000001f0f027819 */ /* 0x002fe200000006ff */
[----:B------:R-:W-:Y:S02]  /*1d80*/  UIADD3 UR32, UPT, UPT, UR32, 0x1500, URZ ;  /* 0x0000150020207890 */ /* 0x000fe4000fffe0ff */
[----:B------:R-:W-:Y:S01]  /*1d90*/  UIADD3.X UR21, UPT, UPT, URZ, UR23, URZ, UP0, !UPT ;  /* 0x00000017ff157290 */ /* 0x000fe200087fe4ff */
[----:B------:R1:W1:Y:S01]  /*1da0*/  SYNCS.PHASECHK.TRANS64.TRYWAIT P0, [UR8+0x160], R2 ;  /* 0x00016002ff0075a7 */ /* 0x0002620008001108 */
[----:B------:R-:W-:Y:S01]  /*1db0*/  ULEA UR8, UR17, UR4, 0xa ;  /* 0x0000000411087291 */ /* 0x000fe2000f8e50ff */
[----:B------:R-:W-:Y:S01]  /*1dc0*/  UMOV UR18, 0x0 ;  /* 0x0000000000127882 */ /* 0x000fe20000000000 */
[----:B------:R-:W-:-:S02]  /*1dd0*/  UMOV UR19, 0x10000000 ;  /* 0x1000000000137882 */ /* 0x000fc40000000000 */
[----:B------:R-:W-:Y:S01]  /*1de0*/  UIADD3 UR8, UPT, UPT, UR8, 0x2d500, URZ ;  /* 0x0002d50008087890 */ /* 0x000fe2000fffe0ff */
[----:B------:R1:W-:Y:S01]  /*1df0*/  UTMALDG.3D [UR32], [UR26], desc[UR18] ;  /* 0x000012201a0075b4 */ /* 0x0003e20008011000 */
[----:B------:R-:W-:Y:S01]  /*1e00*/  UMOV UR12, UR36 ;  /* 0x00000024000c7c82 */ /* 0x000fe20008000000 */
[----:B------:R-:W-:Y:S01]  /*1e10*/  UMOV UR9, UR33 ;  /* 0x0000002100097c82 */ /* 0x000fe20008000000 */
[----:B------:R-:W-:Y:S01]  /*1e20*/  UMOV UR10, UR34 ;  /* 0x00000022000a7c82 */ /* 0x000fe20008000000 */
[----:B------:R-:W-:Y:S01]  /*1e30*/  UIADD3 UR16, UPT, UPT, UR16, 0x1, URZ ;  /* 0x0000000110107890 */ /* 0x000fe2000fffe0ff */
[----:B------:R-:W-:Y:S01]  /*1e40*/  UMOV UR24, UR5 ;  /* 0x0000000500187c82 */ /* 0x000fe20008000000 */
[----:B------:R-:W-:Y:S02]  /*1e50*/  UMOV UR17, UR6 ;  /* 0x0000000600117c82 */ /* 0x000fe40008000000 */
[----:B------:R1:W-:Y:S01]  /*1e60*/  UTMALDG.3D [UR8], [UR20], desc[UR18] ;  /* 0x00001208140075b4 */ /* 0x0003e20008011000 */
[----:B------:R-:W-:-:S09]  /*1e70*/  UISETP.NE.AND UP0, UPT, UR16, UR5, UPT ;  /* 0x000000051000728c */ /* 0x000fd2000bf05270 */
[----:B------:R-:W-:Y:S05]  /*1e80*/  BRA.U UP0, `(.L_x_26) ;  /* 0xfffffffd00607547 */ /* 0x000fea000b83ffff */
.L_x_21:
[----:B-1----:R-:W-:Y:S01]  /*1e90*/  ULEA UR8, UR6, UR4, 0x3 ;  /* 0x0000000406087291 */ /* 0x002fe2000f8e18ff */
[----:B------:R-:W-:Y:S01]  /*1ea0*/  SHF.L.U32 R2, R15, 0x1f, RZ ;  /* 0x0000001f0f027819 */ /* 0x000fe200000006ff */
[----:B------:R-:W-:Y:S01]  /*1eb0*/  @!P1 SYNCS.ARRIVE.TRANS64.A1T0 RZ, [UR4+0x2e8], RZ ;  /* 0x0002e8ffffff99a7 */ /* 0x000fe20008100004 */
[----:B------:R-:W-:-:S06]  /*1ec0*/  UISETP.GT.AND UP0, UPT, UR15, UR14, UPT ;  /* 0x0000000e0f00728c */ /* 0x000fcc000bf04270 */
[----:B--2---:R1:W2:Y:S03]  /*1ed0*/  SYNCS.PHASECHK.TRANS64.TRYWAIT P0, [UR8+0x160], R2 ;  /* 0x00016002ff0075a7 */ /* 0x0042a60008001108 */
[----:B------:R-:W-:Y:S05]  /*1ee0*/  BRA.U !UP0, `(.L_x_27) ;  /* 0x0000000108ac7547 */ /* 0x000fea000b800000 */
[----:B------:R-:W-:Y:S01]  /*1ef0*/  UIADD3 UR21, UPT, UPT, UR7, UR24, URZ ;  /* 0x0000001807157290 */ /* 0x000fe2000fffe0ff */
[----:B------:R-:W-:-:S11]  /*1f00*/  UMOV UR25, UR6 ;  /* 0x0000000600197c82 */ /* 0x000fd60008000000 */
.L_x_32:
[----:B-1----:R-:W-:Y:S01]  /*1f10*/  ULEA UR17, UR25, UR4, 0x3 ;  /* 0x0000000419117291 */ /* 0x002fe2000f8e18ff */
[----:B--2---:R-:W-:Y:S01]  /*1f20*/  @!P5 MOV R3, 0x1400 ;  /* 0x000014000003d802 */ /* 0x004fe20000000f00 */
[----:B--2---:R-:W-:Y:S10]  /*1f30*/  @P0 BRA `(.L_x_28) ;  /* 0x00000000000c0947 */ /* 0x004ff40003800000 */
[----:B------:R-:W-:-:S04]  /*1f40*/  SHF.L.U32 R4, R15, 0x1f, RZ ;  /* 0x0000001f0f047819 */ /* 0x000fc800000006ff */
[----:B------:R-:W2:Y:S02]  /*1f50*/  SYNCS.PHASECHK.TRANS64.TRYWAIT P0, [UR17+0x160], R4 ;  /* 0x00016004ff0075a7 */ /* 0x000ea40008001111 */
[----:B--2---:R-:W-:Y:S05]  /*1f60*/  @!P0 BRA `(.L_x_29) ;  /* 0x00000058007c8947 */ /* 0x004fea0003800000 */
.L_x_28:
[----:B------:R2:W-:Y:S01]  /*1f70*/  @!P5 SYNCS.ARRIVE.TRANS64 RZ, [UR17], R3 ;  /* 0x00000003ffffd9a7 */ /* 0x0005e20008000011 */
[----:B------:R-:W-:Y:S04]  /*1f80*/  BSSY.RECONVERGENT B0, `(.L_x_30) ;  /* 0x0000003000007945 */ /* 0x000fe80003800200 */
[----:B------:R-:W-:Y:S05]  /*1f90*/  @P4 BRA `(.L_x_31) ;  /* 0x0000000000044947 */ /* 0x000fea0003800000 */
[----:B------:R-:W-:Y:S05]  /*1fa0*/  BPT.TRAP 0x1 ;  /* 0x000000040000795c */ /* 0x000fea0000300000 */
.L_x_31:
[----:B------:R-:W-:Y:S05]  /*1fb0*/  BSYNC.RECONVERGENT B0 ;  /* 0x0000000000007941 */ /* 0x000fea0003800200 */
.L_x_30:
        /* <DEDUP_REMOVED lines=10> */
[----:B------:R-:W-:Y:S01]  /*2060*/  UIADD3 UR16, UPT, UPT, UR16, 0x1500, URZ ;  /* 0x0000150010107890 */ /* 0x000fe2000fffe0ff */
[----:B-1----:R-:W-:Y:S01]  /*2070*/  SHF.L.U32 R2, R15, 0x1f, RZ ;  /* 0x0000001f0f027819 */ /* 0x002fe200000006ff */
[----:B------:R-:W-:Y:S02]  /*2080*/  UIADD3.X UR31, UPT, UPT, URZ, UR23, URZ, UP1, !UPT ;  /* 0x00000017ff1f7290 */ /* 0x000fe40008ffe4ff */
[----:B------:R-:W-:Y:S01]  /*2090*/  UIADD3.X UR29, UPT, UPT, URZ, UR23, URZ, UP0, !UPT ;  /* 0x00000017ff1d7290 */ /* 0x000fe200087fe4ff */
[----:B------:R1:W1:Y:S01]  /*20a0*/  SYNCS.PHASECHK.TRANS64.TRYWAIT P0, [UR8+0x160], R2 ;  /* 0x00016002ff0075a7 */ /* 0x0002620008001108 */
[----:B------:R-:W-:Y:S01]  /*20b0*/  ULEA UR8, UR25, UR4, 0xa ;  /* 0x0000000419087291 */ /* 0x000fe2000f8e50ff */
[----:B------:R-:W-:Y:S01]  /*20c0*/  UMOV UR26, 0x0 ;  /* 0x00000000001a7882 */ /* 0x000fe20000000000 */
[----:B------:R-:W-:-:S02]  /*20d0*/  UMOV UR27, 0x10000000 ;  /* 0x10000000001b7882 */ /* 0x000fc40000000000 */
[----:B------:R-:W-:Y:S01]  /*20e0*/  UIADD3 UR8, UPT, UPT, UR8, 0x2d500, URZ ;  /* 0x0002d50008087890 */ /* 0x000fe2000fffe0ff */
[----:B------:R-:W-:Y:S01]  /*20f0*/  UMOV UR19, UR35 ;  /* 0x0000002300137c82 */ /* 0x000fe20008000000 */
[----:B------:R-:W-:Y:S01]  /*2100*/  UMOV UR20, UR36 ;  /* 0x0000002400147c82 */ /* 0x000fe20008000000 */
[----:B------:R-:W-:Y:S01]  /*2110*/  UMOV UR12, UR36 ;  /* 0x00000024000c7c82 */ /* 0x000fe20008000000 */
[----:B------:R-:W-:Y:S01]  /*2120*/  UMOV UR9, UR17 ;  /* 0x0000001100097c82 */ /* 0x000fe20008000000 */
[----:B------:R-:W-:Y:S01]  /*2130*/  UMOV UR10, UR18 ;  /* 0x00000012000a7c82 */ /* 0x000fe20008000000 */
[----:B------:R1:W-:Y:S01]  /*2140*/  UTMALDG.3D [UR16], [UR30], desc[UR26] ;  /* 0x00001a101e0075b4 */ /* 0x0003e20008011000 */
[----:B------:R-:W-:Y:S01]  /*2150*/  UIADD3 UR24, UPT, UPT, UR24, 0x1, URZ ;  /* 0x0000000118187890 */ /* 0x000fe2000fffe0ff */
[----:B------:R-:W-:-:S03]  /*2160*/  UMOV UR25, UR6 ;  /* 0x0000000600197c82 */ /* 0x000fc60008000000 */
[----:B------:R-:W-:Y:S01]  /*2170*/  UISETP.NE.AND UP0, UPT, UR24, UR21, UPT ;  /* 0x000000151800728c */ /* 0x000fe2000bf05270 */
[----:B------:R1:W-:Y:S08]  /*2180*/  UTMALDG.3D [UR8], [UR28], desc[UR26] ;  /* 0x00001a081c0075b4 */ /* 0x0003f00008011000 */
[----:B------:R-:W-:Y:S05]  /*2190*/  BRA.U UP0, `(.L_x_32) ;  /* 0xfffffffd005c7547 */ /* 0x000fea000b83ffff */
.L_x_27:
[C---:B-1----:R-:W-:Y:S01]  /*21a0*/  LEA R2, R14.reuse, UR4, 0x3 ;  /* 0x000000040e027c11 */ /* 0x042fe2000f8e18ff */
[----:B------:R-:W-:Y:S01]  /*21b0*/  NOP ;  /* 0x0000000000007918 */ /* 0x000fe20000000000 */
[----:B--2---:R-:W-:Y:S02]  /*21c0*/  SHF.L.U32 R3, R13, 0x1f, RZ ;  /* 0x0000001f0d037819 */ /* 0x004fe400000006ff */
[----:B------:R-:W-:Y:S02]  /*21d0*/  LEA R4, R14, UR4, 0x4 ;  /* 0x000000040e047c11 */ /* 0x000fe4000f8e20ff */
[----:B------:R-:W1:Y:S02]  /*21e0*/  SYNCS.PHASECHK.TRANS64.TRYWAIT P0, [R2+URZ+0x2f0], R3 ;  /* 0x0002f003020075a7 */ /* 0x000e6400080011ff */
[----:B-1----:R-:W-:Y:S05]  /*21f0*/  @!P0 BRA `(.L_x_33) ;  /* 0x0000005400f08947 */ /* 0x002fea0003800000 */
.L_x_146:
[----:B------:R-:W2:Y:S01]  /*2200*/  LDS.128 R4, [R4+0x380] ;  /* 0x0003800004047984 */ /* 0x000ea20000000c00 */
[----:B---3--:R-:W-:Y:S01]  /*2210*/  ISETP.GE.AND P0, PT, R22, 0x1, PT ;  /* 0x000000011600780c */ /* 0x008fe20003f06270 */
[----:B-1----:R-:W-:Y:S01]  /*2220*/  VIADD R2, R2, 0x300 ;  /* 0x0000030002027836 */ /* 0x002fe20000000000 */
[----:B------:R-:W-:Y:S01]  /*2230*/  @!PT LDS RZ, [RZ] ;  /* 0x00000000fffff984 */ /* 0x000fe20000000800 */
[----:B------:R-:W-:Y:S01]  /*2240*/  @!PT LDS RZ, [RZ] ;  /* 0x00000000fffff984 */ /* 0x000fe20000000800 */
[----:B------:R-:W-:Y:S01]  /*2250*/  @!PT LDS RZ, [RZ] ;  /* 0x00000000fffff984 */ /* 0x000fe20000000800 */
[----:B------:R-:W-:Y:S01]  /*2260*/  @!PT LDS RZ, [RZ] ;  /* 0x00000000fffff984 */ /* 0x000fe20000000800 */
[----:B------:R1:W-:Y:S06]  /*2270*/  MEMBAR.ALL.CTA ;  /* 0x0000000000007992 */ /* 0x0003ec0000008000 */
[----:B-1----:R-:W1:Y:S01]  /*2280*/  FENCE.VIEW.ASYNC.S ;  /* 0x00000000000073c6 */ /* 0x002e620000000000 */
[----:B------:R-:W-:-:S04]  /*2290*/  PRMT R2, RZ, 0x654, R2 ;  /* 0x00000654ff027816 */ /* 0x000fc80000000002 */
[----:B-1----:R1:W-:Y:S01]  /*22a0*/  SYNCS.ARRIVE.TRANS64.RED.A1T0 RZ, [R2+URZ], RZ ;  /* 0x000000ff02ff79a7 */ /* 0x0023e200081004ff */
[----:B--2---:R-:W-:-:S13]  /*22b0*/  LOP3.LUT P2, RZ, R6, 0x1, RZ, 0xc0, !PT ;  /* 0x0000000106ff7812 */ /* 0x004fda000784c0ff */
[----:B------:R-:W-:Y:S01]  /*22c0*/  @P2 SHF.R.U32.HI R3, RZ, 0x10, R5 ;  /* 0x00000010ff032819 */ /* 0x000fe20000011605 */
[----:B------:R-:W-:Y:S01]  /*22d0*/  VOTEU.ANY UP0, P2 ;  /* 0x0000000000ff7886 */ /* 0x000fe20001000100 */
[----:B------:R-:W-:Y:S02]  /*22e0*/  @P2 MOV R10, R4 ;  /* 0x00000004000a2202 */ /* 0x000fe40000000f00 */
[----:B------:R-:W-:Y:S02]  /*22f0*/  @P2 R2UR.BROADCAST UR8, R3 ;  /* 0x00000000030822ca */ /* 0x000fe400008e0000 */
[----:B------:R-:W-:-:S11]  /*2300*/  @P2 LOP3.LUT R9, R5, 0xffff, RZ, 0xc0, !PT ;  /* 0x0000ffff05092812 */ /* 0x000fd600078ec0ff */
[----:B------:R-:W-:Y:S01]  /*2310*/  @UP0 UMOV UR36, UR8 ;  /* 0x0000000800240c82 */ /* 0x000fe20008000000 */
[----:B-1----:R-:W-:Y:S05]  /*2320*/  @!P0 BRA `(.L_x_34) ;  /* 0x0000000000b88947 */ /* 0x002fea0003800000 */
[----:B------:R-:W4:Y:S01]  /*2330*/  LDC.64 R4, c[0x0][0xb18] ;  /* 0x0002c600ff047b82 */ /* 0x000f220000000a00 */
[----:B------:R-:W-:-:S07]  /*2340*/  ISETP.NE.AND P3, PT, R22, 0x1, PT ;  /* 0x000000011600780c */ /* 0x000fce0003f65270 */
[----:B------:R-:W1:Y:S08]  /*2350*/  LDC.64 R6, c[0x0][0xb10] ;  /* 0x0002c400ff067b82 */ /* 0x000e700000000a00 */
[----:B------:R-:W2:Y:S08]  /*2360*/  LDC R16, c[0x0][0xb20] ;  /* 0x0002c800ff107b82 */ /* 0x000eb00000000800 */
[----:B------:R-:W3:Y:S01]  /*2370*/  LDC R17, c[0x0][0xb0c] ;  /* 0x0002c300ff117b82 */ /* 0x000ee20000000800 */
[----:B----4-:R-:W-:Y:S01]  /*2380*/  IMAD.HI.U32 R19, R0, R5, RZ ;  /* 0x0000000500137227 */ /* 0x010fe200078e00ff */
[----:B------:R-:W-:-:S03]  /*2390*/  ISETP.NE.AND P0, PT, R4, 0x1, PT ;  /* 0x000000010400780c */ /* 0x000fc60003f05270 */
[----:B------:R-:W-:-:S03]  /*23a0*/  IMAD.HI.U32 R5, R9, R5, RZ ;  /* 0x0000000509057227 */ /* 0x000fc600078e00ff */
[----:B------:R-:W4:Y:S01]  /*23b0*/  LDC.64 R2, c[0x0][0xb28] ;  /* 0x0002ca00ff027b82 */ /* 0x000f220000000a00 */
[----:B-1----:R-:W-:-:S04]  /*23c0*/  IMAD.HI.U32 R20, R8, R6, RZ ;  /* 0x0000000608147227 */ /* 0x002fc800078e00ff */
[----:B------:R-:W-:Y:S01]  /*23d0*/  IMAD.HI.U32 R21, R10, R6, RZ ;  /* 0x000000060a157227 */ /* 0x000fe200078e00ff */
[----:B------:R-:W-:Y:S02]  /*23e0*/  SHF.R.U32.HI R20, RZ, R7, R20 ;  /* 0x00000007ff147219 */ /* 0x000fe40000011614 */
[-C--:B--2---:R-:W-:Y:S02]  /*23f0*/  SHF.R.U32.HI R19, RZ, R16.reuse, R19 ;  /* 0x00000010ff137219 */ /* 0x084fe40000011613 */
[----:B------:R-:W-:Y:S02]  /*2400*/  SHF.R.U32.HI R5, RZ, R16, R5 ;  /* 0x00000010ff057219 */ /* 0x000fe40000011605 */
[----:B------:R-:W-:Y:S02]  /*2410*/  SEL R19, R0, R19, !P0 ;  /* 0x0000001300137207 */ /* 0x000fe40004000000 */
[----:B------:R-:W-:Y:S02]  /*2420*/  SHF.R.U32.HI R21, RZ, R7, R21 ;  /* 0x00000007ff157219 */ /* 0x000fe40000011615 */
[----:B---3--:R-:W-:-:S02]  /*2430*/  ISETP.NE.AND P1, PT, R17, 0x1, PT ;  /* 0x000000011100780c */ /* 0x008fc40003f25270 */
[----:B------:R-:W-:Y:S02]  /*2440*/  SEL R5, R9, R5, !P0 ;  /* 0x0000000509057207 */ /* 0x000fe40004000000 */
[----:B------:R-:W-:Y:S02]  /*2450*/  SEL R20, R8, R20, !P1 ;  /* 0x0000001408147207 */ /* 0x000fe40004800000 */
[----:B------:R-:W-:Y:S01]  /*2460*/  SEL R21, R10, R21, !P1 ;  /* 0x000000150a157207 */ /* 0x000fe20004800000 */
[----:B----4-:R-:W-:-:S04]  /*2470*/  IMAD.HI.U32 R18, R19, R2, RZ ;  /* 0x0000000213127227 */ /* 0x010fc800078e00ff */
        /* <DEDUP_REMOVED lines=10> */
[----:B------:R-:W-:-:S04]  /*2520*/  @!P0 IMAD.HI.U32 R7, R21, R2, RZ ;  /* 0x0000000215078227 */ /* 0x000fc800078e00ff */
[----:B------:R-:W-:Y:S01]  /*2530*/  IMAD.MOV R2, RZ, RZ, -R6 ;  /* 0x000000ffff027224 */ /* 0x000fe200078e0a06 */
[----:B------:R-:W-:Y:S02]  /*2540*/  @!P0 SHF.R.U32.HI R3, RZ, R3, R7 ;  /* 0x00000003ff038219 */ /* 0x000fe40000011607 */
[----:B------:R-:W-:Y:S01]  /*2550*/  IADD3 R7, PT, PT, -R5, RZ, RZ ;  /* 0x000000ff05077210 */ /* 0x000fe20007ffe1ff */
[----:B------:R-:W-:Y:S01]  /*2560*/  IMAD R2, R22, R2, R5 ;  /* 0x0000000216027224 */ /* 0x000fe200078e0205 */
        /* <DEDUP_REMOVED lines=10> */
.L_x_34:
[----:B------:R-:W1:Y:S02]  /*2610*/  LDCU UR8, c[0x0][0xb30] ;  /* 0x00016600ff0877ac */ /* 0x000e640008000800 */
[----:B-1----:R-:W-:-:S09]  /*2620*/  UISETP.NE.AND UP0, UPT, UR8, 0x1, UPT ;  /* 0x000000010800788c */ /* 0x002fd2000bf05270 */
[----:B------:R-:W-:Y:S05]  /*2630*/  BRA.U UP0, `(.L_x_35) ;  /* 0x0000000100407547 */ /* 0x000fea000b800000 */
[----:B------:R-:W1:Y:S08]  /*2640*/  LDC.64 R4, c[0x0][0xb10] ;  /* 0x0002c400ff047b82 */ /* 0x000e700000000a00 */
[----:B------:R-:W2:Y:S08]  /*2650*/  LDC.64 R2, c[0x0][0xb18] ;  /* 0x0002c600ff027b82 */ /* 0x000eb00000000a00 */
[----:B------:R-:W3:Y:S08]  /*2660*/  LDC R6, c[0x0][0xb20] ;  /* 0x0002c800ff067b82 */ /* 0x000ef00000000800 */
[----:B------:R-:W4:Y:S01]  /*2670*/  LDC R7, c[0x0][0xb0c] ;  /* 0x0002c300ff077b82 */ /* 0x000f220000000800 */
[----:B-1----:R-:W-:-:S05]  /*2680*/  IMAD.HI.U32 R4, R10, R4, RZ ;  /* 0x000000040a047227 */ /* 0x002fca00078e00ff */
[----:B------:R-:W-:Y:S01]  /*2690*/  SHF.R.U32.HI R4, RZ, R5, R4 ;  /* 0x00000005ff047219 */ /* 0x000fe20000011604 */
[----:B--2---:R-:W-:Y:S01]  /*26a0*/  IMAD.HI.U32 R3, R9, R3, RZ ;  /* 0x0000000309037227 */ /* 0x004fe200078e00ff */
[----:B------:R-:W-:-:S04]  /*26b0*/  ISETP.NE.AND P0, PT, R2, 0x1, PT ;  /* 0x000000010200780c */ /* 0x000fc80003f05270 */
[----:B---3--:R-:W-:-:S04]  /*26c0*/  SHF.R.U32.HI R3, RZ, R6, R3 ;  /* 0x00000006ff037219 */ /* 0x008fc80000011603 */
[----:B------:R-:W-:Y:S02]  /*26d0*/  SEL R3, R9, R3, !P0 ;  /* 0x0000000309037207 */ /* 0x000fe40004000000 */
[----:B----4-:R-:W-:-:S04]  /*26e0*/  ISETP.NE.AND P1, PT, R7, 0x1, PT ;  /* 0x000000010700780c */ /* 0x010fc80003f25270 */
[----:B------:R-:W-:-:S05]  /*26f0*/  SEL R4, R10, R4, !P1 ;  /* 0x000000040a047207 */ /* 0x000fca0004800000 */
[----:B------:R-:W-:Y:S02]  /*2700*/  IMAD.IADD R5, R3, 0x1, -R4 ;  /* 0x0000000103057824 */ /* 0x000fe400078e0a04 */
[----:B------:R-:W-:Y:S02]  /*2710*/  IMAD.IADD R3, R4, 0x1, -R3 ;  /* 0x0000000104037824 */ /* 0x000fe400078e0a03 */
[----:B------:R-:W-:Y:S02]  /*2720*/  IMAD R10, R5, R7, R10 ;  /* 0x00000007050a7224 */ /* 0x000fe400078e020a */
[----:B------:R-:W-:-:S07]  /*2730*/  IMAD R9, R3, R2, R9 ;  /* 0x0000000203097224 */ /* 0x000fce00078e0209 */
.L_x_35:
[----:B------:R-:W-:Y:S01]  /*2740*/  VIADD R14, R14, 0x1 ;  /* 0x000000010e0e7836 */ /* 0x000fe20000000000 */
[----:B------:R-:W-:Y:S01]  /*2750*/  PLOP3.LUT P1, PT, PT, PT, PT, 0x80, 0x8 ;  /* 0x000000000008781c */ /* 0x000fe20003f2f070 */
[----:B------:R-:W-:Y:S02]  /*2760*/  IMAD.IADD R48, R10, 0x1, R46 ;  /* 0x000000010a307824 */ /* 0x000fe400078e022e */
[----:B------:R-:W-:Y:S01]  /*2770*/  IMAD.IADD R47, R9, 0x1, R31 ;  /* 0x00000001092f7824 */ /* 0x000fe200078e021f */
[----:B------:R-:W-:-:S04]  /*2780*/  ISETP.NE.AND P0, PT, R14, 0x2, PT ;  /* 0x000000020e00780c */ /* 0x000fc80003f05270 */
[----:B------:R-:W-:Y:S02]  /*2790*/  SEL R2, RZ, 0x1, P0 ;  /* 0x00000001ff027807 */ /* 0x000fe40000000000 */
[----:B------:R-:W-:Y:S02]  /*27a0*/  SEL R14, R14, RZ, P0 ;  /* 0x000000ff0e0e7207 */ /* 0x000fe40000000000 */
[----:B------:R-:W-:Y:S01]  /*27b0*/  LOP3.LUT R13, R13, R2, RZ, 0x3c, !PT ;  /* 0x000000020d0d7212 */ /* 0x000fe200078e3cff */
[----:B------:R-:W-:Y:S06]  /*27c0*/  @P2 BRA `(.L_x_36) ;  /* 0xfffffff000982947 */ /* 0x000fec000383ffff */
[----:B------:R-:W-:Y:S01]  /*27d0*/  UIADD3 UR4, UPT, UPT, UR4, 0x160, URZ ;  /* 0x0000016004047890 */ /* 0x000fe2000fffe0ff */
[----:B------:R-:W-:-:S03]  /*27e0*/  SHF.L.U32 R2, R15, 0x1f, RZ ;  /* 0x0000001f0f027819 */ /* 0x000fc600000006ff */
[----:B------:R-:W-:-:S09]  /*27f0*/  ULEA UR5, UR6, UR4, 0x3 ;  /* 0x0000000406057291 */ /* 0x000fd2000f8e18ff */
[----:B------:R-:W1:Y:S02]  /*2800*/  SYNCS.PHASECHK.TRANS64.TRYWAIT P0, [UR5], R2 ;  /* 0x00000002ff0075a7 */ /* 0x000e640008001105 */
[----:B-1----:R-:W-:Y:S05]  /*2810*/  @!P0 BRA `(.L_x_37) ;  /* 0x00000050007c8947 */ /* 0x002fea0003800000 */
.L_x_148:
[----:B------:R-:W-:-:S04]  /*2820*/  UIADD3 UR6, UPT, UPT, UR6, 0x1, URZ ;  /* 0x0000000106067890 */ /* 0x000fc8000fffe0ff */
[----:B------:R-:W-:-:S04]  /*2830*/  UISETP.NE.AND UP0, UPT, UR6, 0x2c, UPT ;  /* 0x0000002c0600788c */ /* 0x000fc8000bf05270 */
[----:B------:R-:W-:Y:S02]  /*2840*/  USEL UR7, URZ, 0x1, UP0 ;  /* 0x00000001ff077887 */ /* 0x000fe40008000000 */
[----:B------:R-:W-:-:S04]  /*2850*/  USEL UR6, UR6, URZ, UP0 ;  /* 0x000000ff06067287 */ /* 0x000fc80008000000 */
[----:B------:R-:W-:Y:S01]  /*2860*/  ULEA UR5, UR6, UR4, 0x3 ;  /* 0x0000000406057291 */ /* 0x000fe2000f8e18ff */
[----:B-1----:R-:W-:-:S04]  /*2870*/  LOP3.LUT R2, R15, UR7, RZ, 0x3c, !PT ;  /* 0x000000070f027c12 */ /* 0x002fc8000f8e3cff */
[----:B------:R-:W-:-:S04]  /*2880*/  SHF.L.U32 R3, R2, 0x1f, RZ ;  /* 0x0000001f02037819 */ /* 0x000fc800000006ff */
[----:B------:R-:W1:Y:S02]  /*2890*/  SYNCS.PHASECHK.TRANS64.TRYWAIT P0, [UR5], R3 ;  /* 0x00000003ff0075a7 */ /* 0x000e640008001105 */
[----:B-1----:R-:W-:Y:S05]  /*28a0*/  @!P0 BRA `(.L_x_38) ;  /* 0x0000005000708947 */ /* 0x002fea0003800000 */
.L_x_150:
[----:B------:R-:W-:-:S04]  /*28b0*/  UIADD3 UR6, UPT, UPT, UR6, 0x1, URZ ;  /* 0x0000000106067890 */ /* 0x000fc8000fffe0ff */
[----:B------:R-:W-:-:S04]  /*28c0*/  UISETP.NE.AND UP0, UPT, UR6, 0x2c, UPT ;  /* 0x0000002c0600788c */ /* 0x000fc8000bf05270 */
[----:B------:R-:W-:Y:S02]  /*28d0*/  USEL UR7, URZ, 0x1, UP0 ;  /* 0x00000001ff077887 */ /* 0x000fe40008000000 */
[----:B------:R-:W-:-:S04]  /*28e0*/  USEL UR6, UR6, URZ, UP0 ;  /* 0x000000ff06067287 */ /* 0x000fc80008000000 */
[----:B------:R-:W-:Y:S01]  /*28f0*/  ULEA UR5, UR6, UR4, 0x3 ;  /* 0x0000000406057291 */ /* 0x000fe2000f8e18ff */
[----:B------:R-:W-:-:S04]  /*2900*/  LOP3.LUT R2, R2, UR7, RZ, 0x3c, !PT ;  /* 0x0000000702027c12 */ /* 0x000fc8000f8e3cff */
[----:B-1----:R-:W-:-:S04]  /*2910*/  SHF.L.U32 R3, R2, 0x1f, RZ ;  /* 0x0000001f02037819 */ /* 0x002fc800000006ff */
[----:B------:R-:W1:Y:S02]  /*2920*/  SYNCS.PHASECHK.TRANS64.TRYWAIT P0, [UR5], R3 ;  /* 0x00000003ff0075a7 */ /* 0x000e640008001105 */
[----:B-1----:R-:W-:Y:S05]  /*2930*/  @!P0 BRA `(.L_x_39) ;  /* 0x0000005000648947 */ /* 0x002fea0003800000 */
.L_x_152:
        /* <DEDUP_REMOVED lines=9> */
.L_x_154:
        /* <DEDUP_REMOVED lines=9> */
.L_x_156:
        /* <DEDUP_REMOVED lines=9> */
.L_x_158:
        /* <DEDUP_REMOVED lines=9> */
.L_x_160:
        /* <DEDUP_REMOVED lines=9> */
.L_x_162:
        /* <DEDUP_REMOVED lines=9> */
.L_x_164:
        /* <DEDUP_REMOVED lines=9> */
.L_x_166:
        /* <DEDUP_REMOVED lines=9> */
.L_x_168:
        /* <DEDUP_REMOVED lines=9> */
.L_x_170:
        /* <DEDUP_REMOVED lines=9> */
.L_x_172:
        /* <DEDUP_REMOVED lines=9> */
.L_x_174:
        /* <DEDUP_REMOVED lines=9> */
.L_x_176:
        /* <DEDUP_REMOVED lines=9> */
.L_x_178:
        /* <DEDUP_REMOVED lines=9> */
.L_x_180:
        /* <DEDUP_REMOVED lines=9> */
.L_x_182:
        /* <DEDUP_REMOVED lines=9> */
.L_x_184:
        /* <DEDUP_REMOVED lines=9> */
.L_x_186:
        /* <DEDUP_REMOVED lines=9> */
.L_x_188:
        /* <DEDUP_REMOVED lines=9> */
.L_x_190:
        /* <DEDUP_REMOVED lines=9> */
.L_x_192:
        /* <DEDUP_REMOVED lines=9> */
.L_x_194:
        /* <DEDUP_REMOVED lines=9> */
.L_x_196:
        /* <DEDUP_REMOVED lines=9> */
.L_x_198:
        /* <DEDUP_REMOVED lines=9> */
.L_x_200:
        /* <DEDUP_REMOVED lines=9> */
.L_x_202:
        /* <DEDUP_REMOVED lines=9> */
.L_x_204:
        /* <DEDUP_REMOVED lines=9> */
.L_x_206:
        /* <DEDUP_REMOVED lines=9> */
.L_x_208:
        /* <DEDUP_REMOVED lines=9> */
.L_x_210:
        /* <DEDUP_REMOVED lines=9> */
.L_x_212:
        /* <DEDUP_REMOVED lines=9> */
.L_x_214:
        /* <DEDUP_REMOVED lines=9> */
.L_x_216:
        /* <DEDUP_REMOVED lines=9> */
.L_x_218:
        /* <DEDUP_REMOVED lines=9> */
.L_x_220:
        /* <DEDUP_REMOVED lines=9> */
.L_x_222:
        /* <DEDUP_REMOVED lines=9> */
.L_x_224:
        /* <DEDUP_REMOVED lines=9> */
.L_x_226:
        /* <DEDUP_REMOVED lines=9> */
.L_x_228:
        /* <DEDUP_REMOVED lines=9> */
.L_x_230:
        /* <DEDUP_REMOVED lines=9> */
.L_x_232:
[----:B------:R-:W-:-:S04]  /*3fc0*/  UIADD3 UR6, UPT, UPT, UR6, 0x1, URZ ;  /* 0x0000000106067890 */ /* 0x000fc8000fffe0ff */
[----:B------:R-:W-:-:S04]  /*3fd0*/  UISETP.NE.AND UP0, UPT, UR6, 0x2c, UPT ;  /* 0x0000002c0600788c */ /* 0x000fc8000bf05270 */
[----:B------:R-:W-:Y:S02]  /*3fe0*/  USEL UR5, URZ, 0x1, UP0 ;  /* 0x00000001ff057887 */ /* 0x000fe40008000000 */
[----:B------:R-:W-:-:S04]  /*3ff0*/  USEL UR6, UR6, URZ, UP0 ;  /* 0x000000ff06067287 */ /* 0x000fc80008000000 */
[----:B------:R-:W-:Y:S01]  /*4000*/  ULEA UR6, UR6, UR4, 0x3 ;  /* 0x0000000406067291 */ /* 0x000fe2000f8e18ff */
[----:B------:R-:W-:-:S04]  /*4010*/  LOP3.LUT R2, R2, UR5, RZ, 0x3c, !PT ;  /* 0x0000000502027c12 */ /* 0x000fc8000f8e3cff */
[----:B------:R-:W-:Y:S01]  /*4020*/  SHF.L.U32 R2, R2, 0x1f, RZ ;  /* 0x0000001f02027819 */ /* 0x000fe200000006ff */
[----:B-1--4-:R-:W-:-:S07]  /*4030*/  IMAD.U32 R0, RZ, RZ, UR6 ;  /* 0x00000006ff007e24 */ /* 0x012fce000f8e00ff */
.L_x_80:
[----:B-1----:R1:W2:Y:S02]  /*4040*/  SYNCS.PHASECHK.TRANS64.TRYWAIT P0, [R0+URZ], R2 ;  /* 0x00000002000075a7 */ /* 0x0022a400080011ff */
[----:B--2---:R-:W-:Y:S05]  /*4050*/  @!P0 NANOSLEEP.SYNCS 0x989680 ;  /* 0x009896800000895d */ /* 0x004fea0003900000 */
[----:B------:R-:W2:Y:S02]  /*4060*/  @!P0 SYNCS.PHASECHK.TRANS64 P0, [R0+URZ], R2 ;  /* 0x00000002000085a7 */ /* 0x000ea400080010ff */
[----:B--2---:R-:W-:Y:S05]  /*4070*/  @P0 EXIT ;  /* 0x000000000000094d */ /* 0x004fea0003800000 */
[----:B------:R-:W-:Y:S05]  /*4080*/  BRA `(.L_x_80) ;  /* 0xfffffffc00ec7947 */ /* 0x000fea000383ffff */
.L_x_18:
[----:B------:R-:W-:-:S04]  /*4090*/  UISETP.NE.AND UP1, UPT, UR37, URZ, UPT ;  /* 0x000000ff2500728c */ /* 0x000fc8000bf25270 */
[----:B------:R-:W-:-:S09]  /*40a0*/  UISETP.NE.OR UP1, UPT, UR8, 0x1, UP1 ;  /* 0x000000010800788c */ /* 0x000fd20008f25670 */
[----:B------:R-:W-:Y:S05]  /*40b0*/  BRA.U UP1, `(.L_x_81) ;  /* 0x0000000501487547 */ /* 0x000fea000b800000 */
[----:B------:R-:W-:Y:S01]  /*40c0*/  ISETP.NE.AND P2, PT, R2, RZ, PT ;  /* 0x000000ff0200720c */ /* 0x000fe20003f45270 */
[----:B------:R-:W-:Y:S01]  /*40d0*/  IMAD.MOV.U32 R12, RZ, RZ, 0x1 ;  /* 0x00000001ff0c7424 */ /* 0x000fe200078e00ff */
[----:B------:R-:W-:Y:S02]  /*40e0*/  CS2R R10, SRZ ;  /* 0x00000000000a7805 */ /* 0x000fe4000001ff00 */
[----:B------:R-:W-:Y:S01]  /*40f0*/  CS2R R8, SRZ ;  /* 0x0000000000087805 */ /* 0x000fe2000001ff00 */
[----:B------:R-:W-:Y:S01]  /*4100*/  UMOV UR4, 0x400 ;  /* 0x0000040000047882 */ /* 0x000fe20000000000 */
[----:B------:R-:W-:Y:S01]  /*4110*/  UMOV UR6, URZ ;  /* 0x000000ff00067c82 */ /* 0x000fe20008000000 */
[----:B------:R-:W-:-:S12]  /*4120*/  ULEA UR37, UR37, UR4, 0x18 ;  /* 0x0000000425257291 */ /* 0x000fd8000f8ec0ff */
.L_x_85:
[----:B------:R-:W-:Y:S02]  /*4130*/  LEA R0, R8, UR37, 0x3 ;  /* 0x0000002508007c11 */ /* 0x000fe4000f8e18ff */
[----:B------:R-:W-:-:S03]  /*4140*/  SHF.L.U32 R4, R9, 0x1f, RZ ;  /* 0x0000001f09047819 */ /* 0x000fc600000006ff */
[----:B------:R-:W-:Y:S01]  /*4150*/  VIADD R5, R0, 0x360 ;  /* 0x0000036000057836 */ /* 0x000fe20000000000 */
[----:B------:R-:W1:Y:S02]  /*4160*/  SYNCS.PHASECHK.TRANS64.TRYWAIT P0, [R0+URZ+0x350], R4 ;  /* 0x00035004000075a7 */ /* 0x000e6400080011ff */
[----:B-1----:R-:W-:Y:S05]  /*4170*/  @!P0 BRA `(.L_x_82) ;  /* 0x00000048002c8947 */ /* 0x002fea0003800000 */
.L_x_233:
[----:B------:R-:W-:Y:S01]  /*4180*/  ULEA UR5, UR6, UR37, 0x3 ;  /* 0x0000002506057291 */ /* 0x000fe2000f8e18ff */
[----:B-1----:R-:W-:Y:S01]  /*4190*/  PRMT R0, RZ, 0x654, R5 ;  /* 0x00000654ff007816 */ /* 0x002fe20000000005 */
[----:B------:R-:W-:Y:S01]  /*41a0*/  @!P2 IMAD.MOV.U32 R4, RZ, RZ, 0x10 ;  /* 0x00000010ff04a424 */ /* 0x000fe200078e00ff */
[----:B------:R-:W-:Y:S01]  /*41b0*/  SHF.L.U32 R5, R12, 0x1f, RZ ;  /* 0x0000001f0c057819 */ /* 0x000fe200000006ff */
[----:B------:R-:W-:Y:S01]  /*41c0*/  UIADD3 UR4, UPT, UPT, UR5, 0x2f0, URZ ;  /* 0x000002f005047890 */ /* 0x000fe2000fffe0ff */
[----:B------:R1:W-:Y:S05]  /*41d0*/  SYNCS.ARRIVE.TRANS64.RED.A1T0 RZ, [R0+URZ], RZ ;  /* 0x000000ff00ff79a7 */ /* 0x0003ea00081004ff */
[----:B------:R-:W-:Y:S01]  /*41e0*/  IMAD.U32 R6, RZ, RZ, UR4 ;  /* 0x00000004ff067e24 */ /* 0x000fe2000f8e00ff */
[----:B------:R-:W2:Y:S04]  /*41f0*/  SYNCS.PHASECHK.TRANS64.TRYWAIT P0, [UR5+0x300], R5 ;  /* 0x00030005ff0075a7 */ /* 0x000ea80008001105 */
[----:B------:R-:W-:Y:S01]  /*4200*/  PRMT R6, R2, 0x654, R6 ;  /* 0x0000065402067816 */ /* 0x000fe20000000006 */
[----:B-12---:R-:W-:Y:S06]  /*4210*/  @!P0 BRA `(.L_x_83) ;  /* 0x0000004800188947 */ /* 0x006fec0003800000 */
.L_x_235:
[----:B------:R-:W-:Y:S01]  /*4220*/  ULEA UR4, UR6, UR37, 0x4 ;  /* 0x0000002506047291 */ /* 0x000fe2000f8e20ff */
[----:B------:R-:W-:Y:S01]  /*4230*/  SEL R3, R6, R3, !P2 ;  /* 0x0000000306037207 */ /* 0x000fe20005000000 */
[----:B------:R-:W-:Y:S01]  /*4240*/  UIADD3 UR5, UPT, UPT, UR5, 0x2f0, URZ ;  /* 0x000002f005057890 */ /* 0x000fe2000fffe0ff */
[----:B-1----:R-:W-:Y:S01]  /*4250*/  LEA R0, R11, UR37, 0x3 ;  /* 0x000000250b007c11 */ /* 0x002fe2000f8e18ff */
[----:B------:R-:W-:Y:S01]  /*4260*/  UIADD3 UR4, UPT, UPT, UR4, 0x380, URZ ;  /* 0x0000038004047890 */ /* 0x000fe2000fffe0ff */
[----:B------:R1:W-:Y:S01]  /*4270*/  @!P2 SYNCS.ARRIVE.TRANS64.RED RZ, [R3+URZ], R4 ;  /* 0x0000000403ffa9a7 */ /* 0x0003e200080004ff */
[----:B------:R-:W-:Y:S01]  /*4280*/  UIADD3 UR6, UPT, UPT, UR6, 0x1, URZ ;  /* 0x0000000106067890 */ /* 0x000fe2000fffe0ff */
[----:B------:R-:W-:-:S03]  /*4290*/  VIADD R8, R8, 0x1 ;  /* 0x0000000108087836 */ /* 0x000fc60000000000 */
[----:B------:R-:W-:Y:S02]  /*42a0*/  UISETP.NE.AND UP0, UPT, UR6, 0x2, UPT ;  /* 0x000000020600788c */ /* 0x000fe4000bf05270 */
[----:B------:R-:W-:Y:S01]  /*42b0*/  ISETP.NE.AND P0, PT, R8, 0x2, PT ;  /* 0x000000020800780c */ /* 0x000fe20003f05270 */
[----:B------:R-:W-:Y:S06]  /*42c0*/  UGETNEXTWORKID.BROADCAST [UR4], [UR5] ;  /* 0x00000000040073ca */ /* 0x000fec0008000100 */
[----:B------:R-:W-:Y:S02]  /*42d0*/  USEL UR4, URZ, 0x1, UP0 ;  /* 0x00000001ff047887 */ /* 0x000fe40008000000 */
[----:B------:R-:W-:-:S04]  /*42e0*/  USEL UR6, UR6, URZ, UP0 ;  /* 0x000000ff06067287 */ /* 0x000fc80008000000 */
[----:B------:R-:W-:Y:S02]  /*42f0*/  LOP3.LUT R12, R12, UR4, RZ, 0x3c, !PT ;  /* 0x000000040c0c7c12 */ /* 0x000fe4000f8e3cff */
[----:B-1----:R-:W-:-:S04]  /*4300*/  SHF.L.U32 R4, R10, 0x1f, RZ ;  /* 0x0000001f0a047819 */ /* 0x002fc800000006ff */
[----:B------:R-:W1:Y:S02]  /*4310*/  SYNCS.PHASECHK.TRANS64.TRYWAIT P1, [R0+URZ+0x2f0], R4 ;  /* 0x0002f004000075a7 */ /* 0x000e6400080211ff */
[----:B-1----:R-:W-:Y:S05]  /*4320*/  @!P1 BRA `(.L_x_84) ;  /* 0x0000004400ec9947 */ /* 0x002fea0003800000 */
.L_x_236:
[C---:B-1----:R-:W-:Y:S01]  /*4330*/  LEA R4, R11.reuse, UR37, 0x4 ;  /* 0x000000250b047c11 */ /* 0x042fe2000f8e20ff */
[----:B------:R-:W-:Y:S01]  /*4340*/  VIADD R0, R0, 0x300 ;  /* 0x0000030000007836 */ /* 0x000fe20000000000 */
[----:B------:R-:W-:Y:S01]  /*4350*/  SEL R8, R8, RZ, P0 ;  /* 0x000000ff08087207 */ /* 0x000fe20000000000 */
[----:B------:R-:W-:-:S03]  /*4360*/  VIADD R11, R11, 0x1 ;  /* 0x000000010b0b7836 */ /* 0x000fc60000000000 */
[----:B------:R-:W1:Y:S01]  /*4370*/  LDS.128 R4, [R4+0x380] ;  /* 0x0003800004047984 */ /* 0x000e620000000c00 */
[----:B------:R-:W-:Y:S02]  /*4380*/  PRMT R0, RZ, 0x654, R0 ;  /* 0x00000654ff007816 */ /* 0x000fe40000000000 */
[C---:B------:R-:W-:Y:S01]  /*4390*/  ISETP.NE.AND P1, PT, R11.reuse, 0x2, PT ;  /* 0x000000020b00780c */ /* 0x040fe20003f25270 */
[----:B------:R-:W-:Y:S01]  /*43a0*/  @!PT LDS RZ, [RZ] ;  /* 0x00000000fffff984 */ /* 0x000fe20000000800 */
[----:B------:R-:W-:Y:S01]  /*43b0*/  @!PT LDS RZ, [RZ] ;  /* 0x00000000fffff984 */ /* 0x000fe20000000800 */
[----:B------:R-:W-:Y:S01]  /*43c0*/  @!PT LDS RZ, [RZ] ;  /* 0x00000000fffff984 */ /* 0x000fe20000000800 */
[----:B------:R-:W-:Y:S01]  /*43d0*/  @!PT LDS RZ, [RZ] ;  /* 0x00000000fffff984 */ /* 0x000fe20000000800 */
[----:B------:R2:W-:Y:S06]  /*43e0*/  MEMBAR.ALL.CTA ;  /* 0x0000000000007992 */ /* 0x0005ec0000008000 */
[----:B--2---:R-:W2:Y:S01]  /*43f0*/  FENCE.VIEW.ASYNC.S ;  /* 0x00000000000073c6 */ /* 0x004ea20000000000 */
[----:B------:R-:W-:Y:S01]  /*4400*/  SEL R11, R11, RZ, P1 ;  /* 0x000000ff0b0b7207 */ /* 0x000fe20000800000 */
[----:B--2---:R2:W-:Y:S01]  /*4410*/  SYNCS.ARRIVE.TRANS64.RED.A1T0 RZ, [R0+URZ], RZ ;  /* 0x000000ff00ff79a7 */ /* 0x0045e200081004ff */
[----:B-1----:R-:W-:-:S02]  /*4420*/  LOP3.LUT P3, RZ, R6, 0x1, RZ, 0xc0, !PT ;  /* 0x0000000106ff7812 */ /* 0x002fc4000786c0ff */
[----:B------:R-:W-:-:S04]  /*4430*/  SEL R4, RZ, 0x1, P1 ;  /* 0x00000001ff047807 */ /* 0x000fc80000800000 */
[----:B------:R-:W-:Y:S02]  /*4440*/  LOP3.LUT R10, R10, R4, RZ, 0x3c, !PT ;  /* 0x000000040a0a7212 */ /* 0x000fe400078e3cff */
[----:B--2---:R-:W-:-:S04]  /*4450*/  SEL R0, RZ, 0x1, P0 ;  /* 0x00000001ff007807 */ /* 0x004fc80000000000 */
[----:B------:R-:W-:Y:S01]  /*4460*/  LOP3.LUT R9, R9, R0, RZ, 0x3c, !PT ;  /* 0x0000000009097212 */ /* 0x000fe200078e3cff */
[----:B------:R-:W-:Y:S06]  /*4470*/  @P3 BRA `(.L_x_85) ;  /* 0xfffffffc002c3947 */ /* 0x000fec000383ffff */
[----:B------:R-:W-:Y:S01]  /*4480*/  ULEA UR5, UR6, UR37, 0x3 ;  /* 0x0000002506057291 */ /* 0x000fe2000f8e18ff */
[----:B------:R-:W-:-:S08]  /*4490*/  SHF.L.U32 R2, R12, 0x1f, RZ ;  /* 0x0000001f0c027819 */ /* 0x000fd000000006ff */
[----:B------:R-:W1:Y:S02]  /*44a0*/  SYNCS.PHASECHK.TRANS64 P0, [UR5+0x300], R2 ;  /* 0x00030002ff0075a7 */ /* 0x000e640008001005 */
[----:B-1----:R-:W-:Y:S05]  /*44b0*/  @P0 BRA `(.L_x_86) ;  /* 0x0000000000080947 */ /* 0x002fea0003800000 */
[----:B------:R-:W1:Y:S02]  /*44c0*/  SYNCS.PHASECHK.TRANS64.TRYWAIT P0, [UR5+0x300], R2 ;  /* 0x00030002ff0075a7 */ /* 0x000e640008001105 */
[----:B-1----:R-:W-:Y:S05]  /*44d0*/  @!P0 BRA `(.L_x_87) ;  /* 0x0000004400948947 */ /* 0x002fea0003800000 */
.L_x_86:
[----:B------:R-:W-:-:S04]  /*44e0*/  UIADD3 UR4, UPT, UPT, UR6, 0x1, URZ ;  /* 0x0000000106047890 */ /* 0x000fc8000fffe0ff */
[----:B------:R-:W-:-:S04]  /*44f0*/  UISETP.NE.AND UP0, UPT, UR4, 0x2, UPT ;  /* 0x000000020400788c */ /* 0x000fc8000bf05270 */
[----:B------:R-:W-:Y:S02]  /*4500*/  USEL UR7, URZ, 0x1, UP0 ;  /* 0x00000001ff077887 */ /* 0x000fe40008000000 */
[----:B------:R-:W-:-:S04]  /*4510*/  USEL UR4, UR4, URZ, UP0 ;  /* 0x000000ff04047287 */ /* 0x000fc80008000000 */
[----:B------:R-:W-:Y:S01]  /*4520*/  ULEA UR4, UR4, UR37, 0x3 ;  /* 0x0000002504047291 */ /* 0x000fe2000f8e18ff */
[----:B-1----:R-:W-:-:S04]  /*4530*/  LOP3.LUT R2, R12, UR7, RZ, 0x3c, !PT ;  /* 0x000000070c027c12 */ /* 0x002fc8000f8e3cff */
[----:B------:R-:W-:-:S04]  /*4540*/  SHF.L.U32 R0, R2, 0x1f, RZ ;  /* 0x0000001f02007819 */ /* 0x000fc800000006ff */
[----:B------:R-:W1:Y:S02]  /*4550*/  SYNCS.PHASECHK.TRANS64 P0, [UR4+0x300], R0 ;  /* 0x00030000ff0075a7 */ /* 0x000e640008001004 */
[----:B-1----:R-:W-:Y:S05]  /*4560*/  @P0 EXIT ;  /* 0x000000000000094d */ /* 0x002fea0003800000 */
[----:B------:R-:W-:Y:S02]  /*4570*/  SHF.L.U32 R2, R2, 0x1f, RZ ;  /* 0x0000001f02027819 */ /* 0x000fe400000006ff */
[----:B------:R-:W-:-:S07]  /*4580*/  MOV R0, UR4 ;  /* 0x0000000400007c02 */ /* 0x000fce0008000f00 */
.L_x_88:
[----:B-1----:R1:W2:Y:S02]  /*4590*/  SYNCS.PHASECHK.TRANS64.TRYWAIT P0, [R0+URZ+0x300], R2 ;  /* 0x00030002000075a7 */ /* 0x0022a400080011ff */
[----:B--2---:R-:W-:Y:S05]  /*45a0*/  @!P0 NANOSLEEP.SYNCS 0x989680 ;  /* 0x009896800000895d */ /* 0x004fea0003900000 */
[----:B------:R-:W2:Y:S02]  /*45b0*/  @!P0 SYNCS.PHASECHK.TRANS64 P0, [R0+URZ+0x300], R2 ;  /* 0x00030002000085a7 */ /* 0x000ea400080010ff */
[----:B--2---:R-:W-:Y:S05]  /*45c0*/  @P0 EXIT ;  /* 0x000000000000094d */ /* 0x004fea0003800000 */
[----:B------:R-:W-:Y:S05]  /*45d0*/  BRA `(.L_x_88) ;  /* 0xfffffffc00ec7947 */ /* 0x000fea000383ffff */
.L_x_81:
[----:B------:R-:W-:-:S09]  /*45e0*/  UISETP.NE.AND UP1, UPT, UR8, URZ, UPT ;  /* 0x000000ff0800728c */ /* 0x000fd2000bf25270 */
[----:B------:R-:W-:Y:S05]  /*45f0*/  BRA.U UP1, `(.L_x_89) ;  /* 0x0000000d01947547 */ /* 0x000fea000b800000 */
[----:B------:R-:W-:Y:S01]  /*4600*/  UMOV UR4, 0x40 ;  /* 0x0000004000047882 */ /* 0x000fe20000000000 */
[----:B------:R-:W-:Y:S01]  /*4610*/  NOP ;  /* 0x0000000000007918 */ /* 0x000fe20000000000 */
[----:B------:R-:W-:Y:S01]  /*4620*/  ULEA UR4, UR37, UR4, 0x18 ;  /* 0x0000000425047291 */ /* 0x000fe2000f8ec0ff */
[----:B------:R-:W-:Y:S02]  /*4630*/  UMOV UR5, 0x400 ;  /* 0x0000040000057882 */ /* 0x000fe40000000000 */
[----:B------:R-:W-:-:S06]  /*4640*/  ULEA UR37, UR37, UR5, 0x18 ;  /* 0x0000000525257291 */ /* 0x000fcc000f8ec0ff */
[----:B------:R-:W1:Y:S02]  /*4650*/  LDS.U8 R0, [UR4+0x1c] ;  /* 0x00001c04ff007984 */ /* 0x000e640008000000 */
[----:B-1----:R-:W-:-:S13]  /*4660*/  ISETP.NE.AND P0, PT, R0, RZ, PT ;  /* 0x000000ff0000720c */ /* 0x002fda0003f05270 */
[----:B------:R-:W-:Y:S05]  /*4670*/  @P0 BRA `(.L_x_90) ;  /* 0x0000000000580947 */ /* 0x000fea0003800000 */
[----:B------:R-:W-:-:S13]  /*4680*/  ELECT P0, URZ, PT ;  /* 0x0000000000ff782f */ /* 0x000fda0003800000 */
[----:B------:R-:W-:Y:S05]  /*4690*/  @!P0 BRA `(.L_x_91) ;  /* 0x0000000000608947 */ /* 0x000fea0003800000 */
[----:B------:R-:W-:Y:S01]  /*46a0*/  UMOV UR5, 0x10 ;  /* 0x0000001000057882 */ /* 0x000fe20000000000 */
[----:B------:R-:W-:Y:S01]  /*46b0*/  HFMA2 R0, -RZ, RZ, 0, 5.9604644775390625e-08 ;  /* 0x00000001ff007431 */ /* 0x000fe200000001ff */
[----:B------:R-:W-:-:S03]  /*46c0*/  MOV R2, 0xffff ;  /* 0x0000ffff00027802 */ /* 0x000fc60000000f00 */
[----:B------:R-:W-:Y:S04]  /*46d0*/  DEPBAR.LE SB1, 0x36 ;  /* 0x00009d800000791a */ /* 0x000fe80000000000 */
[----:B------:R-:W1:Y:S02]  /*46e0*/  UTCATOMSWS.FIND_AND_SET.ALIGN UP0, UR5, UR5 ;  /* 0x00000005000575e3 */ /* 0x000e640008000800 */
[----:B-1----:R-:W-:Y:S01]  /*46f0*/  MOV R3, UR5 ;  /* 0x0000000500037c02 */ /* 0x002fe20008000f00 */
[----:B------:R-:W-:Y:S06]  /*4700*/  BRA.U UP0, `(.L_x_92) ;  /* 0x0000000100187547 */ /* 0x000fec000b800000 */
.L_x_93:
[----:B------:R-:W-:Y:S05]  /*4710*/  NANOSLEEP 0x64 ;  /* 0x000000640000795d */ /* 0x000fea0003800000 */
[----:B------:R-:W-:-:S05]  /*4720*/  UMOV UR5, 0x10 ;  /* 0x0000001000057882 */ /* 0x000fca0000000000 */
[----:B------:R-:W-:Y:S04]  /*4730*/  DEPBAR.LE SB1, 0x36 ;  /* 0x00009d800000791a */ /* 0x000fe80000000000 */
[----:B------:R-:W1:Y:S02]  /*4740*/  UTCATOMSWS.FIND_AND_SET.ALIGN UP0, UR5, UR5 ;  /* 0x00000005000575e3 */ /* 0x000e640008000800 */
[----:B-1----:R-:W-:Y:S01]  /*4750*/  MOV R3, UR5 ;  /* 0x0000000500037c02 */ /* 0x002fe20008000f00 */
[----:B------:R-:W-:Y:S05]  /*4760*/  BRA.U !UP0, `(.L_x_93) ;  /* 0xfffffffd08e87547 */ /* 0x000fea000b83ffff */
.L_x_92:
[-C--:B------:R-:W-:Y:S02]  /*4770*/  SHF.L.U32 R2, R2, R3.reuse, RZ ;  /* 0x0000000302027219 */ /* 0x080fe400000006ff */
[----:B------:R-:W-:Y:S01]  /*4780*/  SHF.L.U32 R0, R0, R3, RZ ;  /* 0x0000000300007219 */ /* 0x000fe200000006ff */
[----:B------:R-:W-:Y:S02]  /*4790*/  IMAD.SHL.U32 R3, R3, 0x20, RZ ;  /* 0x0000002003037824 */ /* 0x000fe400078e00ff */
[----:B------:R1:W-:Y:S04]  /*47a0*/  ATOMS.OR RZ, [UR4+0x14], R2 ;  /* 0x00001402ffff798c */ /* 0x0003e8000b000004 */
[----:B------:R1:W-:Y:S04]  /*47b0*/  ATOMS.OR RZ, [UR4+0x18], R0 ;  /* 0x00001800ffff798c */ /* 0x0003e8000b000004 */
[----:B------:R1:W-:Y:S01]  /*47c0*/  STS [UR37+0x3a0], R3 ;  /* 0x0003a003ff007988 */ /* 0x0003e20008000825 */
[----:B------:R-:W-:Y:S05]  /*47d0*/  BRA `(.L_x_91) ;  /* 0x0000000000107947 */ /* 0x000fea0003800000 */
.L_x_90:
[----:B------:R-:W-:Y:S02]  /*47e0*/  MOV R0, 0xffffffff ;  /* 0xffffffff00007802 */ /* 0x000fe40000000f00 */
[----:B------:R-:W-:-:S03]  /*47f0*/  MOV R2, 0x4820 ;  /* 0x0000482000027802 */ /* 0x000fc60000000f00 */
[----:B------:R1:W-:Y:S04]  /*4800*/  STS [UR37+0x3a0], R0 ;  /* 0x0003a000ff007988 */ /* 0x0003e80008000825 */
[----:B-1-3-5:R-:W-:Y:S05]  /*4810*/  CALL.REL.NOINC `($__internal_1_$__cuda_sm10x_tcgen05_guardrail_trap_phase_invalid_during_alloc) ;  /* 0x0000004800247944 */ /* 0x02afea0003c00000 */
.L_x_91:
[----:B------:R-:W-:Y:S05]  /*4820*/  WARPSYNC.ALL ;  /* 0x0000000000007948 */ /* 0x000fea0003800000 */
[----:B------:R-:W2:Y:S01]  /*4830*/  S2UR UR6, SR_CgaCtaId ;  /* 0x00000000000679c3 */ /* 0x000ea20000008800 */
[----:B------:R-:W-:Y:S01]  /*4840*/  UMOV UR4, 0x400 ;  /* 0x0000040000047882 */ /* 0x000fe20000000000 */
[----:B------:R-:W-:-:S06]  /*4850*/  NOP ;  /* 0x0000000000007918 */ /* 0x000fcc0000000000 */
[----:B------:R-:W-:Y:S06]  /*4860*/  BAR.ARV 0x6, 0xa0 ;  /* 0x0182800000007b1d */ /* 0x000fec0000002000 */
[----:B------:R-:W4:Y:S01]  /*4870*/  LDCU UR7, c[0x0][0x38c] ;  /* 0x00007180ff0777ac */ /* 0x000f220008000800 */
[----:B------:R-:W-:Y:S01]  /*4880*/  IMAD.MOV.U32 R11, RZ, RZ, 0x1 ;  /* 0x00000001ff0b7424 */ /* 0x000fe200078e00ff */
[----:B------:R-:W-:Y:S01]  /*4890*/  CS2R R8, SRZ ;  /* 0x0000000000087805 */ /* 0x000fe2000001ff00 */
[----:B------:R-:W-:Y:S01]  /*48a0*/  IMAD.MOV.U32 R10, RZ, RZ, RZ ;  /* 0x000000ffff0a7224 */ /* 0x000fe200078e00ff */
[----:B------:R-:W-:Y:S01]  /*48b0*/  UMOV UR18, URZ ;  /* 0x000000ff00127c82 */ /* 0x000fe20008000000 */
[----:B------:R-:W-:Y:S01]  /*48c0*/  UMOV UR17, URZ ;  /* 0x000000ff00117c82 */ /* 0x000fe20008000000 */
[----:B------:R-:W-:Y:S01]  /*48d0*/  UMOV UR22, 0x0 ;  /* 0x0000000000167882 */ /* 0x000fe20000000000 */
[----:B------:R-:W-:Y:S01]  /*48e0*/  UMOV UR23, 0x4040010 ;  /* 0x0404001000177882 */ /* 0x000fe20000000000 */
[----:B------:R-:W-:Y:S01]  /*48f0*/  UMOV UR20, 0x0 ;  /* 0x0000000000147882 */ /* 0x000fe20000000000 */
[----:B------:R-:W-:Y:S01]  /*4900*/  UMOV UR21, 0x4040010 ;  /* 0x0404001000157882 */ /* 0x000fe20000000000 */
[----:B--2---:R-:W-:Y:S01]  /*4910*/  ULEA UR6, UR6, UR4, 0x18 ;  /* 0x0000000406067291 */ /* 0x004fe2000f8ec0ff */
[----:B------:R-:W2:Y:S03]  /*4920*/  LDCU UR4, c[0x0][0x38c] ;  /* 0x00007180ff0477ac */ /* 0x000ea60008000800 */
[----:B------:R-:W-:-:S02]  /*4930*/  UIADD3 UR11, UPT, UPT, UR6, 0x1500, URZ ;  /* 0x00001500060b7890 */ /* 0x000fc4000fffe0ff */
[----:B----4-:R-:W-:-:S03]  /*4940*/  UIADD3 UR7, UPT, UPT, UR7, 0x1f, URZ ;  /* 0x0000001f07077890 */ /* 0x010fc6000fffe0ff */
[----:B-1----:R-:W1:Y:S01]  /*4950*/  LDS R0, [UR6+0x3a0] ;  /* 0x0003a006ff007984 */ /* 0x002e620008000800 */
[----:B------:R-:W-:Y:S02]  /*4960*/  UIADD3 UR12, UPT, UPT, UR6, 0x2d500, URZ ;  /* 0x0002d500060c7890 */ /* 0x000fe4000fffe0ff */
[----:B------:R-:W-:Y:S02]  /*4970*/  USHF.R.S32.HI UR5, URZ, 0x1f, UR7 ;  /* 0x0000001fff057899 */ /* 0x000fe40008011407 */
[----:B------:R-:W-:Y:S02]  /*4980*/  USHF.R.U32.HI UR11, URZ, 0x4, UR11 ;  /* 0x00000004ff0b7899 */ /* 0x000fe4000801160b */
[----:B------:R-:W-:Y:S02]  /*4990*/  ULEA.HI UR5, UR5, UR7, URZ, 0x5 ;  /* 0x0000000705057291 */ /* 0x000fe4000f8f28ff */
[----:B------:R-:W-:Y:S02]  /*49a0*/  USHF.R.U32.HI UR12, URZ, 0x4, UR12 ;  /* 0x00000004ff0c7899 */ /* 0x000fe4000801160c */
[----:B------:R-:W-:-:S02]  /*49b0*/  USHF.R.S32.HI UR5, URZ, 0x5, UR5 ;  /* 0x00000005ff057899 */ /* 0x000fc40008011405 */
[----:B------:R-:W-:Y:S02]  /*49c0*/  ULOP3.LUT UR11, UR11, 0x3fff, URZ, 0xc0, !UPT ;  /* 0x00003fff0b0b7892 */ /* 0x000fe4000f8ec0ff */
[----:B------:R-:W-:Y:S02]  /*49d0*/  UISETP.LT.AND UP0, UPT, UR5, 0x1, UPT ;  /* 0x000000010500788c */ /* 0x000fe4000bf01270 */
[----:B------:R-:W-:Y:S02]  /*49e0*/  ULOP3.LUT UR12, UR12, 0x3fff, URZ, 0xc0, !UPT ;  /* 0x00003fff0c0c7892 */ /* 0x000fe4000f8ec0ff */
[----:B------:R-:W-:Y:S02]  /*49f0*/  USEL UR10, UR5, 0x1, !UP0 ;  /* 0x00000001050a7887 */ /* 0x000fe4000c000000 */
[----:B------:R-:W-:Y:S02]  /*4a00*/  ULOP3.LUT UR11, UR11, 0x10000, URZ, 0xfc, !UPT ;  /* 0x000100000b0b7892 */ /* 0x000fe4000f8efcff */
[----:B------:R-:W-:-:S02]  /*4a10*/  ULOP3.LUT UR12, UR12, 0x10000, URZ, 0xfc, !UPT ;  /* 0x000100000c0c7892 */ /* 0x000fc4000f8efcff */
[----:B------:R-:W-:Y:S02]  /*4a20*/  UIADD3 UR10, UPT, UPT, -UR10, URZ, URZ ;  /* 0x000000ff0a0a7290 */ /* 0x000fe4000fffe1ff */
[----:B--2---:R-:W-:Y:S01]  /*4a30*/  UISETP.GE.AND UP3, UPT, UR4, 0x1, UPT ;  /* 0x000000010400788c */ /* 0x004fe2000bf66270 */
[----:B-1----:R-:W-:-:S15]  /*4a40*/  R2UR UR19, R0 ;  /* 0x00000000001372ca */ /* 0x002fde00000e0000 */
.L_x_100:
[----:B------:R-:W-:Y:S02]  /*4a50*/  LEA R0, R10, UR6, 0x3 ;  /* 0x000000060a007c11 */ /* 0x000fe4000f8e18ff */
[----:B------:R-:W-:Y:S02]  /*4a60*/  SHF.L.U32 R2, R9, 0x1f, RZ ;  /* 0x0000001f09027819 */ /* 0x000fe400000006ff */
[----:B------:R-:W-:Y:S01]  /*4a70*/  PLOP3.LUT P0, PT, PT, PT, UP3, 0x80, 0x8 ;  /* 0x000000000008781c */ /* 0x000fe20003f0f038 */
[----:B------:R-:W-:Y:S01]  /*4a80*/  VIADD R3, R0, 0x300 ;  /* 0x0000030000037836 */ /* 0x000fe20000000000 */
[----:B-1----:R-:W1:Y:S02]  /*4a90*/  SYNCS.PHASECHK.TRANS64.TRYWAIT P1, [R0+URZ+0x2f0], R2 ;  /* 0x0002f002000075a7 */ /* 0x002e6400080211ff */
[----:B-1--4-:R-:W-:Y:S09]  /*4aa0*/  @!P1 BRA `(.L_x_94) ;  /* 0x0000004000389947 */ /* 0x012ff20003800000 */
.L_x_238:
[----:B------:R-:W-:Y:S01]  /*4ab0*/  LEA R4, R10, UR6, 0x4 ;  /* 0x000000060a047c11 */ /* 0x000fe2000f8e20ff */
[----:B------:R-:W-:Y:S01]  /*4ac0*/  @UP3 ULEA UR4, UR17, UR6, 0x3 ;  /* 0x0000000611043291 */ /* 0x000fe2000f8e18ff */
[----:B------:R-:W-:Y:S01]  /*4ad0*/  PLOP3.LUT P2, PT, PT, PT, PT, 0x80, 0x8 ;  /* 0x000000000008781c */ /* 0x000fe20003f4f070 */
[----:B------:R-:W-:Y:S01]  /*4ae0*/  ULEA UR8, UR18, UR6, 0x3 ;  /* 0x0000000612087291 */ /* 0x000fe2000f8e18ff */
[----:B------:R-:W-:Y:S02]  /*4af0*/  PRMT R3, RZ, 0x654, R3 ;  /* 0x00000654ff037816 */ /* 0x000fe40000000003 */
[----:B------:R-:W2:Y:S01]  /*4b00*/  LDS.128 R4, [R4+0x380] ;  /* 0x0003800004047984 */ /* 0x000ea20000000c00 */
[----:B-1----:R-:W-:Y:S02]  /*4b10*/  @P0 SHF.L.U32 R2, R8, 0x1f, RZ ;  /* 0x0000001f08020819 */ /* 0x002fe400000006ff */
[----:B------:R-:W-:Y:S01]  /*4b20*/  SHF.L.U32 R0, R11, 0x1f, RZ ;  /* 0x0000001f0b007819 */ /* 0x000fe200000006ff */
[----:B------:R-:W-:Y:S01]  /*4b30*/  @!PT LDS RZ, [RZ] ;  /* 0x00000000fffff984 */ /* 0x000fe20000000800 */
[----:B------:R-:W-:Y:S01]  /*4b40*/  @!PT LDS RZ, [RZ] ;  /* 0x00000000fffff984 */ /* 0x000fe20000000800 */
[----:B------:R-:W-:Y:S01]  /*4b50*/  @!PT LDS RZ, [RZ] ;  /* 0x00000000fffff984 */ /* 0x000fe20000000800 */
[----:B------:R-:W-:Y:S01]  /*4b60*/  @!PT LDS RZ, [RZ] ;  /* 0x00000000fffff984 */ /* 0x000fe20000000800 */
[----:B------:R1:W-:Y:S06]  /*4b70*/  MEMBAR.ALL.CTA ;  /* 0x0000000000007992 */ /* 0x0003ec0000008000 */
[----:B-1----:R-:W1:Y:S02]  /*4b80*/  FENCE.VIEW.ASYNC.S ;  /* 0x00000000000073c6 */ /* 0x002e640000000000 */
[----:B-1----:R1:W-:Y:S01]  /*4b90*/  SYNCS.ARRIVE.TRANS64.RED.A1T0 RZ, [R3+URZ], RZ ;  /* 0x000000ff03ff79a7 */ /* 0x0023e200081004ff */
[----:B------:R1:W4:Y:S01]  /*4ba0*/  @P0 SYNCS.PHASECHK.TRANS64.TRYWAIT P2, [UR4], R2 ;  /* 0x00000002ff0005a7 */ /* 0x0003220008041104 */
[----:B------:R-:W-:Y:S01]  /*4bb0*/  ULEA.HI UR4, UR18, UR18, URZ, 0x1 ;  /* 0x0000001212047291 */ /* 0x000fe2000f8f08ff */
[----:B--2---:R-:W-:-:S03]  /*4bc0*/  LOP3.LUT P1, RZ, R6, 0x1, RZ, 0xc0, !PT ;  /* 0x0000000106ff7812 */ /* 0x004fc6000782c0ff */
[----:B------:R-:W-:Y:S02]  /*4bd0*/  USHF.L.U32 UR9, UR4, 0x3, URZ ;  /* 0x0000000304097899 */ /* 0x000fe400080006ff */
[----:B------:R-:W-:Y:S02]  /*4be0*/  ULOP3.LUT UR4, UR4, 0xffe, URZ, 0xc0, !UPT ;  /* 0x00000ffe04047892 */ /* 0x000fe4000f8ec0ff */
[----:B------:R-:W-:Y:S02]  /*4bf0*/  ULOP3.LUT UR9, UR9, 0xfffffff0, URZ, 0xc0, !UPT ;  /* 0xfffffff009097892 */ /* 0x000fe4000f8ec0ff */
[----:B------:R-:W-:Y:S02]  /*4c00*/  UIADD3 UR4, UPT, UPT, -UR4, UR18, URZ ;  /* 0x0000001204047290 */ /* 0x000fe4000fffe1ff */
[----:B------:R-:W-:Y:S01]  /*4c10*/  UIADD3 UR9, UPT, UPT, UR19, UR9, URZ ;  /* 0x0000000913097290 */ /* 0x000fe2000fffe0ff */
[----:B------:R-:W2:Y:S03]  /*4c20*/  SYNCS.PHASECHK.TRANS64.TRYWAIT P0, [UR8+0x330], R0 ;  /* 0x00033000ff0075a7 */ /* 0x000ea60008001108 */
[----:B------:R-:W-:Y:S01]  /*4c30*/  ULEA UR9, UR4, UR9, 0x14 ;  /* 0x0000000904097291 */ /* 0x000fe2000f8ea0ff */
[----:B-12-4-:R-:W-:Y:S11]  /*4c40*/  @!P0 BRA `(.L_x_95) ;  /* 0x0000003c00e48947 */ /* 0x016ff60003800000 */
.L_x_240:
[----:B------:R-:W-:Y:S01]  /*4c50*/  IADD3 R10, PT, PT, R10, 0x1, RZ ;  /* 0x000000010a0a7810 */ /* 0x000fe20007ffe0ff */
[----:B------:R-:W-:Y:S06]  /*4c60*/  BRA.U !UP3, `(.L_x_96) ;  /* 0x000000010b987547 */ /* 0x000fec000b800000 */
[----:B------:R-:W-:Y:S01]  /*4c70*/  UPLOP3.LUT UP4, UPT, UPT, UPT, UPT, 0x40, 0x4 ;  /* 0x000000000004789c */ /* 0x000fe20003f8e870 */
[----:B------:R-:W-:Y:S01]  /*4c80*/  UMOV UR16, UR10 ;  /* 0x0000000a00107c82 */ /* 0x000fe20008000000 */
[----:B------:R-:W-:Y:S01]  /*4c90*/  UMOV UR15, UR5 ;  /* 0x00000005000f7c82 */ /* 0x000fe20008000000 */
[----:B------:R-:W-:-:S08]  /*4ca0*/  UMOV UR14, UR17 ;  /* 0x00000011000e7c82 */ /* 0x000fd00008000000 */
.L_x_99:
[----:B------:R-:W-:Y:S02]  /*4cb0*/  UIADD3 UR16, UPT, UPT, UR16, 0x1, URZ ;  /* 0x0000000110107890 */ /* 0x000fe4000fffe0ff */
[----:B--2---:R-:W-:Y:S02]  /*4cc0*/  ULEA UR7, UR14, UR6, 0x3 ;  /* 0x000000060e077291 */ /* 0x004fe4000f8e18ff */
[----:B------:R-:W-:Y:S01]  /*4cd0*/  UISETP.NE.AND UP0, UPT, UR16, URZ, UPT ;  /* 0x000000ff1000728c */ /* 0x000fe2000bf05270 */
[----:B----4-:R-:W-:Y:S10]  /*4ce0*/  @P2 BRA `(.L_x_97) ;  /* 0x00000000000c2947 */ /* 0x010ff40003800000 */
[----:B-1----:R-:W-:Y:S04]  /*4cf0*/  SHF.L.U32 R2, R8, 0x1f, RZ ;  /* 0x0000001f08027819 */ /* 0x002fe800000006ff */
[----:B------:R-:W1:Y:S02]  /*4d00*/  SYNCS.PHASECHK.TRANS64.TRYWAIT P0, [UR7], R2 ;  /* 0x00000002ff0075a7 */ /* 0x000e640008001107 */
[----:B-1----:R-:W-:Y:S05]  /*4d10*/  @!P0 BRA `(.L_x_98) ;  /* 0x0000003c00c88947 */ /* 0x002fea0003800000 */
.L_x_97:
[----:B------:R-:W-:Y:S01]  /*4d20*/  UISETP.NE.AND UP1, UPT, UR15, 0x1, UPT ;  /* 0x000000010f00788c */ /* 0x000fe2000bf25270 */
[----:B------:R-:W-:Y:S01]  /*4d30*/  PLOP3.LUT P2, PT, PT, PT, PT, 0x80, 0x8 ;  /* 0x000000000008781c */ /* 0x000fe20003f4f070 */
[----:B------:R-:W-:Y:S02]  /*4d40*/  UIADD3 UR17, UPT, UPT, UR14, 0x1, URZ ;  /* 0x000000010e117890 */ /* 0x000fe4000fffe0ff */
[----:B------:R-:W-:Y:S02]  /*4d50*/  ULEA UR24, UR14, UR12, 0x6 ;  /* 0x0000000c0e187291 */ /* 0x000fe4000f8e30ff */
[----:B------:R-:W-:Y:S01]  /*4d60*/  UISETP.NE.AND UP2, UPT, UR17, 0x2c, UPT ;  /* 0x0000002c1100788c */ /* 0x000fe2000bf45270 */
[----:B------:R-:W-:Y:S01]  /*4d70*/  PLOP3.LUT P0, PT, PT, PT, UP1, 0x80, 0x8 ;  /* 0x000000000008781c */ /* 0x000fe20003f0f018 */
[----:B------:R-:W-:Y:S02]  /*4d80*/  ULEA UR26, UR14, UR11, 0x8 ;  /* 0x0000000b0e1a7291 */ /* 0x000fe4000f8e40ff */
[----:B------:R-:W-:Y:S02]  /*4d90*/  USEL UR13, URZ, 0x1, UP2 ;  /* 0x00000001ff0d7887 */ /* 0x000fe40009000000 */
[----:B------:R-:W-:Y:S02]  /*4da0*/  USEL UR17, UR17, URZ, UP2 ;  /* 0x000000ff11117287 */ /* 0x000fe40009000000 */
[----:B------:R-:W-:Y:S02]  /*4db0*/  UIADD3 UR30, UPT, UPT, UR24, 0x2, URZ ;  /* 0x00000002181e7890 */ /* 0x000fe4000fffe0ff */
[----:B------:R-:W-:Y:S01]  /*4dc0*/  @UP1 ULEA UR4, UR17, UR6, 0x3 ;  /* 0x0000000611041291 */ /* 0x000fe2000f8e18ff */
[----:B------:R-:W-:Y:S01]  /*4dd0*/  LOP3.LUT R8, R8, UR13, RZ, 0x3c, !PT ;  /* 0x0000000d08087c12 */ /* 0x000fe2000f8e3cff */
[----:B------:R-:W-:Y:S02]  /*4de0*/  UIADD3 UR28, UPT, UPT, UR26, 0x2, URZ ;  /* 0x000000021a1c7890 */ /* 0x000fe4000fffe0ff */
[----:B------:R-:W-:Y:S01]  /*4df0*/  UIADD3 UR7, UPT, UPT, UR7, 0x160, URZ ;  /* 0x0000016007077890 */ /* 0x000fe2000fffe0ff */
[----:B-1----:R-:W-:Y:S01]  /*4e00*/  @P0 SHF.L.U32 R0, R8, 0x1f, RZ ;  /* 0x0000001f08000819 */ /* 0x002fe200000006ff */
[----:B------:R-:W-:Y:S01]  /*4e10*/  UMOV UR25, 0x80004020 ;  /* 0x8000402000197882 */ /* 0x000fe20000000000 */
[----:B------:R-:W-:Y:S01]  /*4e20*/  UMOV UR27, 0x80004020 ;  /* 0x80004020001b7882 */ /* 0x000fe20000000000 */
[----:B------:R-:W-:Y:S01]  /*4e30*/  UMOV UR31, 0x80004020 ;  /* 0x80004020001f7882 */ /* 0x000fe20000000000 */
[----:B------:R2:W4:Y:S01]  /*4e40*/  @P0 SYNCS.PHASECHK.TRANS64.TRYWAIT P2, [UR4], R0 ;  /* 0x00000000ff0005a7 */ /* 0x0005220008041104 */
[----:B------:R-:W-:Y:S01]  /*4e50*/  UIADD3 UR15, UPT, UPT, UR15, -0x1, URZ ;  /* 0xffffffff0f0f7890 */ /* 0x000fe2000fffe0ff */
[----:B------:R2:W-:Y:S01]  /*4e60*/  UTCHMMA gdesc[UR26], gdesc[UR24], tmem[UR9], tmem[UR22], idesc[UR23], UP4 ;  /* 0x00ff16181a0075ea */ /* 0x0005e2000a000009 */
[----:B------:R-:W-:Y:S01]  /*4e70*/  UPLOP3.LUT UP4, UPT, UPT, UPT, UPT, 0x80, 0x8 ;  /* 0x000000000008789c */ /* 0x000fe20003f8f070 */
[----:B------:R-:W-:Y:S01]  /*4e80*/  UMOV UR29, 0x80004020 ;  /* 0x80004020001d7882 */ /* 0x000fe20000000000 */
[----:B------:R-:W-:Y:S01]  /*4e90*/  UMOV UR14, UR17 ;  /* 0x00000011000e7c82 */ /* 0x000fe20008000000 */
[----:B------:R2:W-:Y:S01]  /*4ea0*/  UTCHMMA gdesc[UR28], gdesc[UR30], tmem[UR9], tmem[UR20], idesc[UR21], UPT ;  /* 0x00ff141e1c0075ea */ /* 0x0005e2000b800009 */
[----:B------:R2:W-:Y:S01]  /*4eb0*/  UTCBAR [UR7], URZ ;  /* 0x000000ff070073e9 */ /* 0x0005e200080000ff */
[----:B------:R-:W-:Y:S06]  /*4ec0*/  BRA.U UP0, `(.L_x_99) ;  /* 0xfffffffd00787547 */ /* 0x000fec000b83ffff */
.L_x_96:
[----:B------:R-:W-:Y:S01]  /*4ed0*/  UIADD3 UR18, UPT, UPT, UR18, 0x1, URZ ;  /* 0x0000000112127890 */ /* 0x000fe2000fffe0ff */
[C---:B------:R-:W-:Y:S01]  /*4ee0*/  ISETP.NE.AND P0, PT, R10.reuse, 0x2, PT ;  /* 0x000000020a00780c */ /* 0x040fe20003f05270 */
[----:B------:R-:W-:Y:S02]  /*4ef0*/  UIADD3 UR8, UPT, UPT, UR8, 0x310, URZ ;  /* 0x0000031008087890 */ /* 0x000fe4000fffe0ff */
[----:B------:R-:W-:Y:S01]  /*4f00*/  UISETP.NE.AND UP0, UPT, UR18, 0x4, UPT ;  /* 0x000000041200788c */ /* 0x000fe2000bf05270 */
[----:B-12---:R-:W-:Y:S02]  /*4f10*/  SEL R0, RZ, 0x1, P0 ;  /* 0x00000001ff007807 */ /* 0x006fe40000000000 */
[----:B------:R-:W-:Y:S01]  /*4f20*/  SEL R10, R10, RZ, P0 ;  /* 0x000000ff0a0a7207 */ /* 0x000fe20000000000 */
[----:B------:R-:W-:Y:S01]  /*4f30*/  USEL UR4, URZ, 0x1, UP0 ;  /* 0x00000001ff047887 */ /* 0x000fe20008000000 */
[----:B------:R-:W-:Y:S01]  /*4f40*/  LOP3.LUT R9, R9, R0, RZ, 0x3c, !PT ;  /* 0x0000000009097212 */ /* 0x000fe200078e3cff */
[----:B------:R-:W-:Y:S01]  /*4f50*/  USEL UR18, UR18, URZ, UP0 ;  /* 0x000000ff12127287 */ /* 0x000fe20008000000 */
[----:B------:R1:W-:Y:S03]  /*4f60*/  UTCBAR [UR8], URZ ;  /* 0x000000ff080073e9 */ /* 0x0003e600080000ff */
[----:B------:R-:W-:Y:S01]  /*4f70*/  LOP3.LUT R11, R11, UR4, RZ, 0x3c, !PT ;  /* 0x000000040b0b7c12 */ /* 0x000fe2000f8e3cff */
[----:B------:R-:W-:Y:S07]  /*4f80*/  @P1 BRA `(.L_x_100) ;  /* 0xfffffff800b01947 */ /* 0x000fee000383ffff */
[----:B------:R-:W2:Y:S01]  /*4f90*/  S2UR UR4, SR_CgaCtaId ;  /* 0x00000000000479c3 */ /* 0x000ea20000008800 */
[----:B------:R-:W-:Y:S01]  /*4fa0*/  ELECT P0, URZ, PT ;  /* 0x0000000000ff782f */ /* 0x000fe20003800000 */
[----:B------:R-:W-:Y:S01]  /*4fb0*/  IMAD.MOV.U32 R0, RZ, RZ, 0x1 ;  /* 0x00000001ff007424 */ /* 0x000fe200078e00ff */
[----:B------:R-:W-:Y:S01]  /*4fc0*/  UIADD3 UR6, UPT, UPT, UR6, 0x330, URZ ;  /* 0x0000033006067890 */ /* 0x000fe2000fffe0ff */
[----:B------:R-:W-:Y:S01]  /*4fd0*/  SHF.L.U32 R2, R11, 0x1f, RZ ;  /* 0x0000001f0b027819 */ /* 0x000fe200000006ff */
[----:B------:R-:W-:-:S03]  /*4fe0*/  UMOV UR5, 0x40 ;  /* 0x0000004000057882 */ /* 0x000fc60000000000 */
[----:B------:R-:W-:Y:S01]  /*4ff0*/  UVIRTCOUNT.DEALLOC.SMPOOL 0x80 ;  /* 0x000000800000784c */ /* 0x000fe20000000000 */
[----:B--2---:R-:W-:Y:S02]  /*5000*/  ULEA UR4, UR4, UR5, 0x18 ;  /* 0x0000000504047291 */ /* 0x004fe4000f8ec0ff */
[----:B------:R-:W-:-:S07]  /*5010*/  ULEA UR5, UR18, UR6, 0x3 ;  /* 0x0000000612057291 */ /* 0x000fce000f8e18ff */
[----:B------:R2:W-:Y:S02]  /*5020*/  @P0 STS.U8 [UR4+0x1c], R0 ;  /* 0x00001c00ff000988 */ /* 0x0005e40008000004 */
[----:B------:R-:W3:Y:S02]  /*5030*/  SYNCS.PHASECHK.TRANS64.TRYWAIT P0, [UR5], R2 ;  /* 0x00000002ff0075a7 */ /* 0x000ee40008001105 */
[----:B--23--:R-:W-:Y:S05]  /*5040*/  @!P0 BRA `(.L_x_101) ;  /* 0x0000003c00148947 */ /* 0x00cfea0003800000 */
.L_x_243:
[----:B------:R-:W-:-:S04]  /*5050*/  UIADD3 UR7, UPT, UPT, UR18, 0x1, URZ ;  /* 0x0000000112077890 */ /* 0x000fc8000fffe0ff */
[----:B------:R-:W-:-:S04]  /*5060*/  UISETP.NE.AND UP0, UPT, UR7, 0x4, UPT ;  /* 0x000000040700788c */ /* 0x000fc8000bf05270 */
[----:B-1----:R-:W-:Y:S02]  /*5070*/  USEL UR8, URZ, 0x1, UP0 ;  /* 0x00000001ff087887 */ /* 0x002fe40008000000 */
[----:B------:R-:W-:-:S04]  /*5080*/  USEL UR7, UR7, URZ, UP0 ;  /* 0x000000ff07077287 */ /* 0x000fc80008000000 */
[----:B------:R-:W-:Y:S01]  /*5090*/  ULEA UR5, UR7, UR6, 0x3 ;  /* 0x0000000607057291 */ /* 0x000fe2000f8e18ff */
[----:B--2---:R-:W-:-:S04]  /*50a0*/  LOP3.LUT R2, R11, UR8, RZ, 0x3c, !PT ;  /* 0x000000080b027c12 */ /* 0x004fc8000f8e3cff */
[----:B------:R-:W-:-:S04]  /*50b0*/  SHF.L.U32 R3, R2, 0x1f, RZ ;  /* 0x0000001f02037819 */ /* 0x000fc800000006ff */
[----:B------:R-:W1:Y:S02]  /*50c0*/  SYNCS.PHASECHK.TRANS64.TRYWAIT P0, [UR5], R3 ;  /* 0x00000003ff0075a7 */ /* 0x000e640008001105 */
[----:B-1----:R-:W-:Y:S05]  /*50d0*/  @!P0 BRA `(.L_x_102) ;  /* 0x0000003c00088947 */ /* 0x002fea0003800000 */
.L_x_245:
        /* <DEDUP_REMOVED lines=9> */
.L_x_247:
[----:B------:R-:W-:-:S04]  /*5170*/  UIADD3 UR7, UPT, UPT, UR7, 0x1, URZ ;  /* 0x0000000107077890 */ /* 0x000fc8000fffe0ff */
[----:B------:R-:W-:-:S04]  /*5180*/  UISETP.NE.AND UP0, UPT, UR7, 0x4, UPT ;  /* 0x000000040700788c */ /* 0x000fc8000bf05270 */
[----:B------:R-:W-:Y:S02]  /*5190*/  USEL UR5, URZ, 0x1, UP0 ;  /* 0x00000001ff057887 */ /* 0x000fe40008000000 */
[----:B------:R-:W-:-:S04]  /*51a0*/  USEL UR7, UR7, URZ, UP0 ;  /* 0x000000ff07077287 */ /* 0x000fc80008000000 */
[----:B------:R-:W-:Y:S01]  /*51b0*/  ULEA UR7, UR7, UR6, 0x3 ;  /* 0x0000000607077291 */ /* 0x000fe2000f8e18ff */
[----:B------:R-:W-:-:S04]  /*51c0*/  LOP3.LUT R2, R2, UR5, RZ, 0x3c, !PT ;  /* 0x0000000502027c12 */ /* 0x000fc8000f8e3cff */
[----:B------:R-:W-:-:S04]  /*51d0*/  SHF.L.U32 R2, R2, 0x1f, RZ ;  /* 0x0000001f02027819 */ /* 0x000fc800000006ff */
[----:B------:R-:W2:Y:S02]  /*51e0*/  SYNCS.PHASECHK.TRANS64.TRYWAIT P0, [UR7], R2 ;  /* 0x00000002ff0075a7 */ /* 0x000ea40008001107 */
[----:B--2---:R-:W-:Y:S05]  /*51f0*/  @!P0 BRA `(.L_x_104) ;  /* 0x0000003800f08947 */ /* 0x004fea0003800000 */
.L_x_249:
[----:B------:R-:W-:Y:S01]  /*5200*/  NOP ;  /* 0x0000000000007918 */ /* 0x000fe20000000000 */
[----:B-1----:R-:W1:Y:S01]  /*5210*/  LDS R0, [UR4+0x14] ;  /* 0x00001404ff007984 */ /* 0x002e620008000800 */
[----:B------:R-:W-:Y:S01]  /*5220*/  ULOP3.LUT UR6, UR19, 0xffff, URZ, 0xc0, !UPT ;  /* 0x0000ffff13067892 */ /* 0x000fe2000f8ec0ff */
[----:B------:R-:W-:Y:S01]  /*5230*/  UMOV UR8, 0xffff ;  /* 0x0000ffff00087882 */ /* 0x000fe20000000000 */
[----:B------:R-:W-:Y:S02]  /*5240*/  UMOV UR5, 0x1 ;  /* 0x0000000100057882 */ /* 0x000fe40000000000 */
[----:B------:R-:W-:-:S04]  /*5250*/  USHF.R.U32.HI UR6, URZ, 0x5, UR6 ;  /* 0x00000005ff067899 */ /* 0x000fc80008011606 */
[----:B------:R-:W-:Y:S02]  /*5260*/  USHF.L.U32 UR8, UR8, UR6, URZ ;  /* 0x0000000608087299 */ /* 0x000fe400080006ff */
[----:B------:R-:W-:-:S04]  /*5270*/  USHF.L.U32 UR5, UR5, UR6, URZ ;  /* 0x0000000605057299 */ /* 0x000fc800080006ff */
[----:B-1----:R-:W-:-:S04]  /*5280*/  LOP3.LUT R0, R0, UR8, RZ, 0xc0, !PT ;  /* 0x0000000800007c12 */ /* 0x002fc8000f8ec0ff */
[----:B------:R-:W-:-:S13]  /*5290*/  ISETP.NE.AND P0, PT, R0, UR8, PT ;  /* 0x0000000800007c0c */ /* 0x000fda000bf05270 */
[----:B------:R-:W-:Y:S05]  /*52a0*/  @P0 BRA `(.L_x_105) ;  /* 0x0000000000580947 */ /* 0x000fea0003800000 */
[----:B------:R-:W1:Y:S02]  /*52b0*/  LDS R0, [UR4+0x18] ;  /* 0x00001804ff007984 */ /* 0x000e640008000800 */
[----:B-1----:R-:W-:-:S04]  /*52c0*/  LOP3.LUT R0, R0, UR5, RZ, 0xc0, !PT ;  /* 0x0000000500007c12 */ /* 0x002fc8000f8ec0ff */
[----:B------:R-:W-:-:S13]  /*52d0*/  ISETP.NE.AND P0, PT, R0, UR5, PT ;  /* 0x0000000500007c0c */ /* 0x000fda000bf05270 */
[----:B------:R-:W-:Y:S05]  /*52e0*/  @P0 BRA `(.L_x_106) ;  /* 0x00000000003c0947 */ /* 0x000fea0003800000 */
[----:B------:R-:W1:Y:S01]  /*52f0*/  S2R R2, SR_LANEID ;  /* 0x0000000000027919 */ /* 0x000e620000000000 */
[----:B------:R-:W-:Y:S01]  /*5300*/  ULOP3.LUT UR8, URZ, UR8, URZ, 0x33, !UPT ;  /* 0x00000008ff087292 */ /* 0x000fe2000f8e33ff */
[----:B------:R-:W-:Y:S02]  /*5310*/  VOTEU.ANY UR7, UPT, PT ;  /* 0x0000000000077886 */ /* 0x000fe400038e0100 */
[----:B------:R-:W-:-:S03]  /*5320*/  UFLO.U32 UR7, UR7 ;  /* 0x00000007000772bd */ /* 0x000fc600080e0000 */
[----:B------:R-:W-:-:S04]  /*5330*/  IMAD.U32 R0, RZ, RZ, UR8 ;  /* 0x00000008ff007e24 */ /* 0x000fc8000f8e00ff */
[----:B------:R2:W3:Y:S02]  /*5340*/  REDUX UR6, R0 ;  /* 0x00000000000673c4 */ /* 0x0004e40000000000 */
[----:B------:R1:W-:Y:S02]  /*5350*/  UTCATOMSWS.AND URZ, UR8 ;  /* 0x0000000800ff79e3 */ /* 0x0003e40008000000 */
[----:B-1----:R-:W-:Y:S02]  /*5360*/  ISETP.EQ.U32.AND P0, PT, R2, UR7, PT ;  /* 0x0000000702007c0c */ /* 0x002fe4000bf02070 */
[----:B--2---:R-:W-:Y:S02]  /*5370*/  LOP3.LUT R0, RZ, UR5, RZ, 0x33, !PT ;  /* 0x00000005ff007c12 */ /* 0x004fe4000f8e33ff */
[----:B---3--:R-:W-:Y:S02]  /*5380*/  MOV R2, UR6 ;  /* 0x0000000600027c02 */ /* 0x008fe40008000f00 */
[----:B------:R-:W1:Y:S07]  /*5390*/  REDUX UR5, R0 ;  /* 0x00000000000573c4 */ /* 0x000e6e0000000000 */
[----:B------:R2:W-:Y:S01]  /*53a0*/  @P0 ATOMS.AND RZ, [UR4+0x14], R2 ;  /* 0x00001402ffff098c */ /* 0x0005e2000a800004 */
[----:B-1----:R-:W-:-:S05]  /*53b0*/  IMAD.U32 R0, RZ, RZ, UR5 ;  /* 0x00000005ff007e24 */ /* 0x002fca000f8e00ff */
[----:B------:R2:W-:Y:S01]  /*53c0*/  @P0 ATOMS.AND RZ, [UR4+0x18], R0 ;  /* 0x00001800ffff098c */ /* 0x0005e2000a800004 */
[----:B------:R-:W-:Y:S05]  /*53d0*/  BRA `(.L_x_107) ;  /* 0x0000000000147947 */ /* 0x000fea0003800000 */
.L_x_106:
[----:B------:R-:W-:Y:S02]  /*53e0*/  MOV R2, 0x5400 ;  /* 0x0000540000027802 */ /* 0x000fe40000000f00 */
[----:B----45:R-:W-:Y:S05]  /*53f0*/  CALL.REL.NOINC `($__internal_0_$__cuda_sm10x_tcgen05_guardrail_trap_col_being_dealloced_not_returned_by_alloc) ;  /* 0x0000003c00207944 */ /* 0x030fea0003c00000 */
[----:B------:R-:W-:Y:S05]  /*5400*/  BRA `(.L_x_107) ;  /* 0x0000000000087947 */ /* 0x000fea0003800000 */
.L_x_105:
[----:B------:R-:W-:Y:S02]  /*5410*/  MOV R2, 0x5430 ;  /* 0x0000543000027802 */ /* 0x000fe40000000f00 */
[----:B----45:R-:W-:Y:S05]  /*5420*/  CALL.REL.NOINC `($__internal_2_$__cuda_sm10x_tcgen05_guardrail_trap_unallocated_columns_being_dealloced) ;  /* 0x0000003c002c7944 */ /* 0x030fea0003c00000 */
.L_x_107:
[----:B------:R-:W-:Y:S01]  /*5430*/  NOP ;  /* 0x0000000000007918 */ /* 0x000fe20000000000 */
[----:B------:R-:W-:Y:S05]  /*5440*/  EXIT ;  /* 0x000000000000794d */ /* 0x000fea0003800000 */
.L_x_89:
[----:B------:R-:W-:-:S09]  /*5450*/  UISETP.NE.OR UP2, UPT, UR8, 0x3, !UP2 ;  /* 0x000000030800788c */ /* 0x000fd2000d745670 */
[----:B------:R-:W-:Y:S05]  /*5460*/  BRA.U UP2, `(.L_x_108) ;  /* 0x0000000d020c7547 */ /* 0x000fea000b800000 */
[----:B------:R-:W1:Y:S01]  /*5470*/  LDC R0, c[0x0][0xb30] ;  /* 0x0002cc00ff007b82 */ /* 0x000e620000000800 */
[----:B------:R-:W2:Y:S01]  /*5480*/  LDCU.64 UR8, c[0x0][0x888] ;  /* 0x00011100ff0877ac */ /* 0x000ea20008000a00 */
[----:B------:R-:W-:Y:S01]  /*5490*/  IMAD.MOV.U32 R28, RZ, RZ, 0x1 ;  /* 0x00000001ff1c7424 */ /* 0x000fe200078e00ff */
[----:B------:R-:W-:Y:S01]  /*54a0*/  CS2R R26, SRZ ;  /* 0x00000000001a7805 */ /* 0x000fe2000001ff00 */
[----:B------:R-:W-:Y:S01]  /*54b0*/  IMAD.MOV.U32 R24, RZ, RZ, 0x800 ;  /* 0x00000800ff187424 */ /* 0x000fe200078e00ff */
[----:B------:R-:W4:Y:S03]  /*54c0*/  LDCU.64 UR4, c[0x0][0x890] ;  /* 0x00011200ff0477ac */ /* 0x000f260008000a00 */
[----:B------:R-:W3:Y:S01]  /*54d0*/  LDC R23, c[0x0][0x370] ;  /* 0x0000dc00ff177b82 */ /* 0x000ee20000000800 */
[----:B------:R-:W-:Y:S01]  /*54e0*/  UMOV UR7, 0x400 ;  /* 0x0000040000077882 */ /* 0x000fe20000000000 */
[----:B------:R-:W-:-:S02]  /*54f0*/  UPLOP3.LUT UP1, UPT, UPT, UPT, UPT, 0x40, 0x4 ;  /* 0x000000000004789c */ /* 0x000fc40003f2e870 */
[----:B------:R-:W-:Y:S01]  /*5500*/  ULEA UR7, UR37, UR7, 0x18 ;  /* 0x0000000725077291 */ /* 0x000fe2000f8ec0ff */
[----:B------:R-:W-:-:S03]  /*5510*/  UMOV UR15, URZ ;  /* 0x000000ff000f7c82 */ /* 0x000fc60008000000 */
[----:B------:R-:W3:Y:S01]  /*5520*/  LDC R3, c[0x0][0xb0c] ;  /* 0x0002c300ff037b82 */ /* 0x000ee20000000800 */
[----:B--2---:R-:W-:Y:S02]  /*5530*/  UISETP.NE.U32.AND UP2, UPT, UR8, URZ, UPT ;  /* 0x000000ff0800728c */ /* 0x004fe4000bf45070 */
[----:B----4-:R-:W-:-:S05]  /*5540*/  UISETP.NE.U32.AND UP3, UPT, UR4, URZ, UPT ;  /* 0x000000ff0400728c */ /* 0x010fca000bf65070 */
[----:B------:R-:W2:Y:S01]  /*5550*/  LDC R20, c[0x0][0xb20] ;  /* 0x0002c800ff147b82 */ /* 0x000ea20000000800 */
[----:B-1----:R-:W-:Y:S01]  /*5560*/  ISETP.NE.AND P1, PT, R0, 0x1, PT ;  /* 0x000000010000780c */ /* 0x002fe20003f25270 */
[----:B------:R-:W-:Y:S02]  /*5570*/  UISETP.NE.AND.EX UP2, UPT, UR9, URZ, UPT, UP2 ;  /* 0x000000ff0900728c */ /* 0x000fe4000bf45320 */
[----:B------:R-:W-:-:S04]  /*5580*/  UISETP.NE.AND.EX UP3, UPT, UR5, URZ, UPT, UP3 ;  /* 0x000000ff0500728c */ /* 0x000fc8000bf65330 */
[----:B------:R-:W1:Y:S08]  /*5590*/  LDC.64 R32, c[0x0][0x348] ;  /* 0x0000d200ff207b82 */ /* 0x000e700000000a00 */
[----:B------:R-:W4:Y:S08]  /*55a0*/  LDC.64 R14, c[0x0][0xb10] ;  /* 0x0002c400ff0e7b82 */ /* 0x000f300000000a00 */
[----:B------:R-:W1:Y:S08]  /*55b0*/  LDC.64 R6, c[0x0][0xb18] ;  /* 0x0002c600ff067b82 */ /* 0x000e700000000a00 */
[----:B------:R-:W1:Y:S08]  /*55c0*/  LDC.64 R4, c[0x0][0xb28] ;  /* 0x0002ca00ff047b82 */ /* 0x000e700000000a00 */
[----:B--23--:R-:W1:Y:S02]  /*55d0*/  LDC R21, c[0x0][0x374] ;  /* 0x0000dd00ff157b82 */ /* 0x00ce640000000800 */
.L_x_116:
[C---:B------:R-:W-:Y:S02]  /*55e0*/  LEA R0, R27.reuse, UR7, 0x3 ;  /* 0x000000071b007c11 */ /* 0x040fe4000f8e18ff */
[----:B------:R-:W-:Y:S02]  /*55f0*/  SHF.L.U32 R2, R26, 0x1f, RZ ;  /* 0x0000001f1a027819 */ /* 0x000fe400000006ff */
[----:B------:R-:W-:Y:S02]  /*5600*/  LEA R16, R27, UR7, 0x4 ;  /* 0x000000071b107c11 */ /* 0x000fe4000f8e20ff */
[----:B--2---:R-:W2:Y:S02]  /*5610*/  SYNCS.PHASECHK.TRANS64.TRYWAIT P0, [R0+URZ+0x2f0], R2 ;  /* 0x0002f002000075a7 */ /* 0x004ea400080011ff */
[----:B--2---:R-:W-:Y:S05]  /*5620*/  @!P0 BRA `(.L_x_109) ;  /* 0x0000003400fc8947 */ /* 0x004fea0003800000 */
.L_x_250:
[----:B------:R-:W-:Y:S01]  /*5630*/  ISETP.GE.AND P0, PT, R22, 0x1, PT ;  /* 0x000000011600780c */ /* 0x000fe20003f06270 */
[----:B------:R-:W3:Y:S01]  /*5640*/  LDS.128 R16, [R16+0x380] ;  /* 0x0003800010107984 */ /* 0x000ee20000000c00 */
[----:B------:R-:W-:Y:S01]  /*5650*/  ISETP.NE.U32.AND P4, PT, RZ, UR4, PT ;  /* 0x00000004ff007c0c */ /* 0x000fe2000bf85070 */
[----:B--2---:R-:W-:Y:S03]  /*5660*/  VIADD R0, R0, 0x300 ;  /* 0x0000030000007836 */ /* 0x004fe60000000000 */
[----:B------:R-:W-:Y:S01]  /*5670*/  ISETP.NE.AND.EX P4, PT, RZ, UR5, PT, P4 ;  /* 0x00000005ff007c0c */ /* 0x000fe2000bf85340 */
[----:B------:R-:W-:Y:S01]  /*5680*/  @!PT LDS RZ, [RZ] ;  /* 0x00000000fffff984 */ /* 0x000fe20000000800 */
[----:B------:R-:W-:Y:S01]  /*5690*/  @!PT LDS RZ, [RZ] ;  /* 0x00000000fffff984 */ /* 0x000fe20000000800 */
[----:B------:R-:W-:Y:S01]  /*56a0*/  @!PT LDS RZ, [RZ] ;  /* 0x00000000fffff984 */ /* 0x000fe20000000800 */
[----:B------:R-:W-:Y:S01]  /*56b0*/  @!PT LDS RZ, [RZ] ;  /* 0x00000000fffff984 */ /* 0x000fe20000000800 */
[----:B------:R2:W-:Y:S06]  /*56c0*/  MEMBAR.ALL.CTA ;  /* 0x0000000000007992 */ /* 0x0005ec0000008000 */
[----:B--2---:R-:W2:Y:S01]  /*56d0*/  FENCE.VIEW.ASYNC.S ;  /* 0x00000000000073c6 */ /* 0x004ea20000000000 */
[----:B------:R-:W-:Y:S04]  /*56e0*/  PRMT R0, RZ, 0x654, R0 ;  /* 0x00000654ff007816 */ /* 0x000fe80000000000 */
[----:B--2---:R2:W-:Y:S01]  /*56f0*/  SYNCS.ARRIVE.TRANS64.RED.A1T0 RZ, [R0+URZ], RZ ;  /* 0x000000ff00ff79a7 */ /* 0x0045e200081004ff */
[----:B---3--:R-:W-:Y:S11]  /*5700*/  LOP3.LUT P3, RZ, R18, 0x1, RZ, 0xc0, !PT ;  /* 0x0000000112ff7812 */ /* 0x008ff6000786c0ff */
[----:B------:R-:W-:Y:S02]  /*5710*/  @!UPT UIADD3 URZ, UPT, UPT, URZ, URZ, URZ ;  /* 0x000000fffffff290 */ /* 0x000fe4000fffe0ff */
[----:B------:R-:W-:Y:S02]  /*5720*/  @P3 MOV R11, R16 ;  /* 0x00000010000b3202 */ /* 0x000fe40000000f00 */
[----:B------:R-:W-:Y:S01]  /*5730*/  @P3 LOP3.LUT R10, R17, 0xffff, RZ, 0xc0, !PT ;  /* 0x0000ffff110a3812 */ /* 0x000fe200078ec0ff */
[----:B--2---:R-:W-:Y:S06]  /*5740*/  @!P0 BRA `(.L_x_110) ;  /* 0x0000000000a48947 */ /* 0x004fec0003800000 */
[-C--:B-1----:R-:W-:Y:S01]  /*5750*/  IMAD.HI.U32 R0, R21, R7.reuse, RZ ;  /* 0x0000000715007227 */ /* 0x082fe200078e00ff */
[----:B------:R-:W-:Y:S02]  /*5760*/  ISETP.NE.AND P0, PT, R6, 0x1, PT ;  /* 0x000000010600780c */ /* 0x000fe40003f05270 */
[----:B------:R-:W-:Y:S01]  /*5770*/  ISETP.NE.AND P2, PT, R22, 0x1, PT ;  /* 0x000000011600780c */ /* 0x000fe20003f45270 */
[----:B----4-:R-:W-:Y:S01]  /*5780*/  IMAD.HI.U32 R9, R23, R14, RZ ;  /* 0x0000000e17097227 */ /* 0x010fe200078e00ff */
[----:B------:R-:W-:Y:S02]  /*5790*/  SHF.R.U32.HI R0, RZ, R20, R0 ;  /* 0x00000014ff007219 */ /* 0x000fe40000011600 */
[----:B------:R-:W-:Y:S01]  /*57a0*/  ISETP.NE.AND P5, PT, R3, 0x1, PT ;  /* 0x000000010300780c */ /* 0x000fe20003fa5270 */
[----:B------:R-:W-:Y:S01]  /*57b0*/  IMAD.HI.U32 R13, R10, R7, RZ ;  /* 0x000000070a0d7227 */ /* 0x000fe200078e00ff */
[----:B------:R-:W-:Y:S02]  /*57c0*/  SHF.R.U32.HI R9, RZ, R15, R9 ;  /* 0x0000000fff097219 */ /* 0x000fe40000011609 */
[----:B------:R-:W-:Y:S01]  /*57d0*/  SEL R0, R21, R0, !P0 ;  /* 0x0000000015007207 */ /* 0x000fe20004000000 */
[----:B------:R-:W-:Y:S01]  /*57e0*/  IMAD.HI.U32 R12, R11, R14, RZ ;  /* 0x0000000e0b0c7227 */ /* 0x000fe200078e00ff */
[----:B------:R-:W-:Y:S03]  /*57f0*/  SEL R9, R23, R9, !P5 ;  /* 0x0000000917097207 */ /* 0x000fe60006800000 */
[-C--:B------:R-:W-:Y:S01]  /*5800*/  IMAD.HI.U32 R8, R0, R4.reuse, RZ ;  /* 0x0000000400087227 */ /* 0x080fe200078e00ff */
[----:B------:R-:W-:Y:S03]  /*5810*/  SHF.R.U32.HI R12, RZ, R15, R12 ;  /* 0x0000000fff0c7219 */ /* 0x000fe6000001160c */
[----:B------:R-:W-:Y:S01]  /*5820*/  IMAD.HI.U32 R2, R9, R4, RZ ;  /* 0x0000000409027227 */ /* 0x000fe200078e00ff */
[-C--:B------:R-:W-:Y:S02]  /*5830*/  @P2 SHF.R.U32.HI R0, RZ, R5.reuse, R8 ;  /* 0x00000005ff002219 */ /* 0x080fe40000011608 */
[----:B------:R-:W-:Y:S02]  /*5840*/  SHF.R.U32.HI R8, RZ, R20, R13 ;  /* 0x00000014ff087219 */ /* 0x000fe4000001160d */
[----:B------:R-:W-:Y:S01]  /*5850*/  @P2 SHF.R.U32.HI R9, RZ, R5, R2 ;  /* 0x00000005ff092219 */ /* 0x000fe20000011602 */
[----:B------:R-:W-:Y:S01]  /*5860*/  IMAD R0, R22, R0, RZ ;  /* 0x0000000016007224 */ /* 0x000fe200078e02ff */
[----:B------:R-:W-:Y:S02]  /*5870*/  SEL R8, R10, R8, !P0 ;  /* 0x000000080a087207 */ /* 0x000fe40004000000 */
[----:B------:R-:W-:Y:S01]  /*5880*/  SEL R2, R11, R12, !P5 ;  /* 0x0000000c0b027207 */ /* 0x000fe20006800000 */
[----:B------:R-:W-:Y:S01]  /*5890*/  IMAD R12, R22, R9, RZ ;  /* 0x00000009160c7224 */ /* 0x000fe200078e02ff */
[C---:B------:R-:W-:Y:S01]  /*58a0*/  ISETP.GE.AND P0, PT, R8.reuse, R0, PT ;  /* 0x000000000800720c */ /* 0x040fe20003f06270 */
[----:B------:R-:W-:Y:S03]  /*58b0*/  IMAD.HI.U32 R0, R8, R4, RZ ;  /* 0x0000000408007227 */ /* 0x000fe600078e00ff */
[----:B------:R-:W-:Y:S02]  /*58c0*/  ISETP.GE.OR P0, PT, R2, R12, P0 ;  /* 0x0000000c0200720c */ /* 0x000fe40000706670 */
[-C--:B------:R-:W-:Y:S04]  /*58d0*/  SHF.R.U32.HI R0, RZ, R5.reuse, R0 ;  /* 0x00000005ff007219 */ /* 0x080fe80000011600 */
[----:B------:R-:W-:Y:S05]  /*58e0*/  SEL R13, R8, R0, !P2 ;  /* 0x00000000080d7207 */ /* 0x000fea0005000000 */
[----:B------:R-:W-:Y:S02]  /*58f0*/  IMAD.MOV R12, RZ, RZ, -R13 ;  /* 0x000000ffff0c7224 */ /* 0x000fe400078e0a0d */
[----:B------:R-:W-:Y:S04]  /*5900*/  @!P0 IMAD.HI.U32 R0, R2, R4, RZ ;  /* 0x0000000402008227 */ /* 0x000fe800078e00ff */
[----:B------:R-:W-:Y:S01]  /*5910*/  IMAD R12, R22, R12, R8 ;  /* 0x0000000c160c7224 */ /* 0x000fe200078e0208 */
[----:B------:R-:W-:Y:S04]  /*5920*/  @!P0 SHF.R.U32.HI R0, RZ, R5, R0 ;  /* 0x00000005ff008219 */ /* 0x000fe80000011600 */
[----:B------:R-:W-:Y:S04]  /*5930*/  @!P0 SEL R0, R2, R0, !P2 ;  /* 0x0000000002008207 */ /* 0x000fe80005000000 */
[----:B------:R-:W-:Y:S01]  /*5940*/  @!P0 IADD3 R13, PT, PT, R13, -R0, RZ ;  /* 0x800000000d0d8210 */ /* 0x000fe20007ffe0ff */
[----:B------:R-:W-:Y:S01]  /*5950*/  @!P0 IMAD R0, R9, R12, R0 ;  /* 0x0000000c09008224 */ /* 0x000fe200078e0200 */
[----:B------:R-:W-:Y:S01]  /*5960*/  IADD3 R9, PT, PT, -R8, RZ, RZ ;  /* 0x000000ff08097210 */ /* 0x000fe20007ffe1ff */
[--C-:B------:R-:W-:Y:S02]  /*5970*/  IMAD.MOV R12, RZ, RZ, -R2.reuse ;  /* 0x000000ffff0c7224 */ /* 0x100fe400078e0a02 */
[----:B------:R-:W-:Y:S02]  /*5980*/  @!P0 IMAD R8, R13, R22, R2 ;  /* 0x000000160d088224 */ /* 0x000fe400078e0202 */
[----:B------:R-:W-:Y:S02]  /*5990*/  @!P0 IMAD.MOV.U32 R2, RZ, RZ, R0 ;  /* 0x000000ffff028224 */ /* 0x000fe400078e0000 */
[----:B------:R-:W-:Y:S02]  /*59a0*/  IMAD R11, R3, R12, R11 ;  /* 0x0000000c030b7224 */ /* 0x000fe400078e020b */
[----:B------:R-:W-:Y:S02]  /*59b0*/  IMAD R10, R6, R9, R10 ;  /* 0x00000009060a7224 */ /* 0x000fe400078e020a */
[----:B------:R-:W-:Y:S02]  /*59c0*/  IMAD R11, R2, R3, R11 ;  /* 0x00000003020b7224 */ /* 0x000fe400078e020b */
[----:B------:R-:W-:Y:S02]  /*59d0*/  IMAD R10, R8, R6, R10 ;  /* 0x00000006080a7224 */ /* 0x000fe400078e020a */
.L_x_110:
[----:B------:R-:W-:Y:S05]  /*59e0*/  BRA.U UP1, `(.L_x_111) ;  /* 0x0000000101107547 */ /* 0x000fea000b800000 */
[----:B------:R-:W-:Y:S04]  /*59f0*/  MOV R2, UR6 ;  /* 0x0000000600027c02 */ /* 0x000fe80008000f00 */
[----:B------:R-:W-:Y:S04]  /*5a00*/  SHF.L.U32 R2, R2, 0x1f, RZ ;  /* 0x0000001f02027819 */ /* 0x000fe800000006ff */
[----:B------:R-:W2:Y:S02]  /*5a10*/  SYNCS.PHASECHK.TRANS64.TRYWAIT P0, [UR7+0x2e8], R2 ;  /* 0x0002e802ff0075a7 */ /* 0x000ea40008001107 */
[----:B--2---:R-:W-:Y:S05]  /*5a20*/  @!P0 BRA `(.L_x_112) ;  /* 0x0000003400108947 */ /* 0x004fea0003800000 */
.L_x_111:
[----:B------:R-:W-:Y:S05]  /*5a30*/  BRA.U !UP3, `(.L_x_113) ;  /* 0x000000010b347547 */ /* 0x000fea000b800000 */
[----:B------:R-:W-:Y:S01]  /*5a40*/  UPLOP3.LUT UP0, UPT, UPT, UPT, UP2, 0x80, 0x8 ;  /* 0x000000000008789c */ /* 0x000fe20003f0f020 */
[----:B--2---:R-:W-:Y:S02]  /*5a50*/  HFMA2 R0, -RZ, RZ, 0, 5.9604644775390625e-08 ;  /* 0x00000001ff007431 */ /* 0x004fe400000001ff */
[----:B------:R-:W-:Y:S03]  /*5a60*/  IMAD.MOV.U32 R49, RZ, RZ, 0x1 ;  /* 0x00000001ff317424 */ /* 0x000fe600078e00ff */
[----:B------:R-:W-:Y:S05]  /*5a70*/  PLOP3.LUT P0, PT, PT, PT, UP0, 0x80, 0x8 ;  /* 0x000000000008781c */ /* 0x000fea0003f0f008 */
[----:B------:R-:W2:Y:S01]  /*5a80*/  @UP0 LDCU.64 UR10, c[0x0][0x888] ;  /* 0x00011100ff0a07ac */ /* 0x000ea20008000a00 */
[----:B------:R-:W-:Y:S07]  /*5a90*/  @UP0 UIMAD UR8, UR36, UR4, URZ ;  /* 0x00000004240802a4 */ /* 0x000fee000f8e02ff */
[----:B------:R-:W-:Y:S01]  /*5aa0*/  @!P0 PRMT R49, R0, 0x7610, R49 ;  /* 0x0000761000318816 */ /* 0x000fe20000000031 */
[----:B--2---:R-:W-:Y:S03]  /*5ab0*/  @UP0 UIMAD.WIDE UR10, UR8, 0x4, UR10 ;  /* 0x00000004080a08a5 */ /* 0x004fe6000f8e020a */
[----:B------:R-:W2:Y:S03]  /*5ac0*/  @!UP0 LDCU UR8, c[0x0][0x880] ;  /* 0x00011000ff0887ac */ /* 0x000ea60008000800 */
[----:B------:R-:W-:Y:S01]  /*5ad0*/  IMAD.U32 R8, RZ, RZ, UR10 ;  /* 0x0000000aff087e24 */ /* 0x000fe2000f8e00ff */
[----:B------:R-:W-:Y:S05]  /*5ae0*/  MOV R9, UR11 ;  /* 0x0000000b00097c02 */ /* 0x000fea0008000f00 */
[----:B-----5:R3:W5:Y:S02]  /*5af0*/  @P0 LDG.E R30, desc[UR40][R8.64] ;  /* 0x00000028081e0981 */ /* 0x020764000c1e1900 */
[----:B--23--:R-:W-:Y:S07]  /*5b00*/  @!P0 IMAD.U32 R30, RZ, RZ, UR8 ;  /* 0x00000008ff1e8e24 */ /* 0x00cfee000f8e00ff */
.L_x_113:
[----:B-----5:R-:W-:Y:S01]  /*5b10*/  @!P4 FSETP.EQ.AND P5, PT, R30, RZ, PT ;  /* 0x000000ff1e00c20b */ /* 0x020fe20003fa2000 */
[----:B------:R-:W-:Y:S01]  /*5b20*/  @!UPT UIADD3 URZ, UPT, UPT, URZ, URZ, URZ ;  /* 0x000000fffffff290 */ /* 0x000fe2000fffe0ff */
[----:B------:R-:W-:Y:S11]  /*5b30*/  @!P4 BRA `(.L_x_114) ;  /* 0x000000000014c947 */ /* 0x000ff60003800000 */
[----:B------:R-:W-:Y:S02]  /*5b40*/  LOP3.LUT P0, RZ, R49, 0xff, RZ, 0xc0, !PT ;  /* 0x000000ff31ff7812 */ /* 0x000fe4000780c0ff */
[----:B------:R-:W-:Y:S04]  /*5b50*/  PLOP3.LUT P5, PT, PT, PT, UP0, 0x80, 0x8 ;  /* 0x000000000008781c */ /* 0x000fe80003faf008 */
[----:B------:R-:W-:Y:S07]  /*5b60*/  PLOP3.LUT P5, PT, P5, PT, PT, 0x8, 0x80 ;  /* 0x000000000080781c */ /* 0x000fee0002fae170 */
[----:B------:R-:W-:Y:S11]  /*5b70*/  @P0 FSETP.EQ.AND P5, PT, R30, RZ, PT ;  /* 0x000000ff1e00020b */ /* 0x000ff60003fa2000 */
[----:B------:R-:W-:Y:S02]  /*5b80*/  @!UPT UIADD3 URZ, UPT, UPT, URZ, URZ, URZ ;  /* 0x000000fffffff290 */ /* 0x000fe4000fffe0ff */
.L_x_114:
[----:B------:R-:W3:Y:S01]  /*5b90*/  LDC.64 R8, c[0x0][0xb10] ;  /* 0x0002c400ff087b82 */ /* 0x000ee20000000a00 */
[----:B------:R-:W-:Y:S01]  /*5ba0*/  ULEA UR13, UR15, UR7, 0x3 ;  /* 0x000000070f0d7291 */ /* 0x000fe2000f8e18ff */
[----:B------:R-:W-:Y:S01]  /*5bb0*/  SHF.L.U32 R29, R28, 0x1f, RZ ;  /* 0x0000001f1c1d7819 */ /* 0x000fe200000006ff */
[----:B------:R-:W-:Y:S01]  /*5bc0*/  VIADD R27, R27, 0x1 ;  /* 0x000000011b1b7836 */ /* 0x000fe20000000000 */
[----:B------:R-:W-:Y:S04]  /*5bd0*/  @P3 SHF.R.U32.HI R25, RZ, 0x10, R17 ;  /* 0x00000010ff193819 */ /* 0x000fe80000011611 */
[----:B------:R-:W5:Y:S02]  /*5be0*/  LDC.64 R12, c[0x0][0xb18] ;  /* 0x0002c600ff0c7b82 */ /* 0x000f640000000a00 */
[----:B------:R-:W1:Y:S01]  /*5bf0*/  SYNCS.PHASECHK.TRANS64.TRYWAIT P4, [UR13+0x2d0], R29 ;  /* 0x0002d01dff0075a7 */ /* 0x000e62000808110d */
[C---:B---3--:R-:W-:Y:S05]  /*5c00*/  @!P1 IMAD.HI.U32 R8, R11.reuse, R8, RZ ;  /* 0x000000080b089227 */ /* 0x048fea00078e00ff */
[----:B--2---:R-:W2:Y:S01]  /*5c10*/  @!P1 LDC R0, c[0x0][0xb20] ;  /* 0x0002c800ff009b82 */ /* 0x004ea20000000800 */
[----:B------:R-:W-:Y:S01]  /*5c20*/  @!P1 SHF.R.U32.HI R8, RZ, R9, R8 ;  /* 0x00000009ff089219 */ /* 0x000fe20000011608 */
[----:B-----5:R-:W-:Y:S01]  /*5c30*/  @!P1 IMAD.HI.U32 R13, R10, R13, RZ ;  /* 0x0000000d0a0d9227 */ /* 0x020fe200078e00ff */
[----:B------:R-:W-:Y:S05]  /*5c40*/  @!P1 ISETP.NE.AND P0, PT, R12, 0x1, PT ;  /* 0x000000010c00980c */ /* 0x000fea0003f05270 */
[----:B------:R-:W3:Y:S01]  /*5c50*/  @!P1 LDC R2, c[0x0][0xb0c] ;  /* 0x0002c300ff029b82 */ /* 0x000ee20000000800 */
[----:B--2---:R-:W-:Y:S02]  /*5c60*/  @!P1 SHF.R.U32.HI R0, RZ, R0, R13 ;  /* 0x00000000ff009219 */ /* 0x004fe4000001160d */
[----:B---3--:R-:W-:Y:S02]  /*5c70*/  @!P1 ISETP.NE.AND P2, PT, R2, 0x1, PT ;  /* 0x000000010200980c */ /* 0x008fe40003f45270 */
[----:B------:R-:W-:Y:S02]  /*5c80*/  @!P1 SEL R9, R10, R0, !P0 ;  /* 0x000000000a099207 */ /* 0x000fe40004000000 */
[----:B------:R-:W-:Y:S02]  /*5c90*/  ELECT P0, URZ, PT ;  /* 0x0000000000ff782f */ /* 0x000fe40003800000 */
[----:B------:R-:W-:Y:S05]  /*5ca0*/  @!P1 SEL R8, R11, R8, !P2 ;  /* 0x000000080b089207 */ /* 0x000fea0005000000 */
[----:B------:R-:W-:Y:S02]  /*5cb0*/  @!P1 IMAD.IADD R0, R9, 0x1, -R8 ;  /* 0x0000000109009824 */ /* 0x000fe400078e0a08 */
[----:B------:R-:W-:Y:S02]  /*5cc0*/  @!P1 IMAD.IADD R8, R8, 0x1, -R9 ;  /* 0x0000000108089824 */ /* 0x000fe400078e0a09 */
[----:B------:R-:W-:Y:S02]  /*5cd0*/  @!P1 IMAD R11, R0, R2, R11 ;  /* 0x00000002000b9224 */ /* 0x000fe400078e020b */
[----:B------:R-:W-:Y:S01]  /*5ce0*/  @!P1 IMAD R10, R8, R12, R10 ;  /* 0x0000000c080a9224 */ /* 0x000fe200078e020a */
[----:B-1----:R-:W-:Y:S06]  /*5cf0*/  @!P4 BRA `(.L_x_115) ;  /* 0x000000300074c947 */ /* 0x002fec0003800000 */
.L_x_253:
[----:B------:R-:W-:Y:S01]  /*5d00*/  PLOP3.LUT P5, PT, P5, P0, PT, 0xf2, 0x2f ;  /* 0x00000000002f781c */ /* 0x000fe20002fa1e72 */
[----:B------:R-:W-:Y:S01]  /*5d10*/  UMOV UR16, 0x0 ;  /* 0x0000000000107882 */ /* 0x000fe20000000000 */
[----:B------:R-:W-:Y:S01]  /*5d20*/  UMOV UR17, 0x10000000 ;  /* 0x1000000000117882 */ /* 0x000fe20000000000 */
[----:B------:R-:W-:Y:S01]  /*5d30*/  UMOV UR12, UR36 ;  /* 0x00000024000c7c82 */ /* 0x000fe20008000000 */
[----:B------:R-:W-:Y:S09]  /*5d40*/  @P3 R2UR UR36, R25 ;  /* 0x00000000192432ca */ /* 0x000ff200000e0000 */
[----:B------:R-:W-:Y:S01]  /*5d50*/  @!P5 IADD3 R2, P0, PT, R32, 0x580, RZ ;  /* 0x000005802002d810 */ /* 0x000fe20007f1e0ff */
[----:B------:R-:W-:Y:S01]  /*5d60*/  @!P5 IMAD.SHL.U32 R47, R47, 0x10, RZ ;  /* 0x000000102f2fd824 */ /* 0x000fe200078e00ff */
[----:B------:R-:W-:Y:S01]  /*5d70*/  VOTEU.ALL UP1, P5 ;  /* 0x0000000000ff7886 */ /* 0x000fe20002820000 */
[----:B------:R-:W-:Y:S01]  /*5d80*/  @!P5 IMAD.SHL.U32 R48, R48, 0x40, RZ ;  /* 0x000000403030d824 */ /* 0x000fe200078e00ff */
[----:B------:R-:W-:Y:S01]  /*5d90*/  @!P5 R2UR UR9, R2 ;  /* 0x000000000209d2ca */ /* 0x000fe200000e0000 */
[----:B-1----:R-:W-:Y:S01]  /*5da0*/  @!P5 IMAD.X R0, RZ, RZ, R33, P0 ;  /* 0x000000ffff00d224 */ /* 0x002fe200000e0621 */
[----:B------:R-:W-:Y:S01]  /*5db0*/  @!P5 R2UR UR10, R47 ;  /* 0x000000002f0ad2ca */ /* 0x000fe200000e0000 */
[----:B------:R-:W-:Y:S01]  /*5dc0*/  @!UP1 ULEA UR14, UR15, UR7, 0xb ;  /* 0x000000070f0e9291 */ /* 0x000fe2000f8e58ff */
[----:B------:R-:W-:Y:S01]  /*5dd0*/  @!P5 R2UR UR11, R48 ;  /* 0x00000000300bd2ca */ /* 0x000fe200000e0000 */
[----:B------:R-:W-:Y:S01]  /*5de0*/  UIADD3 UR15, UPT, UPT, UR15, 0x1, URZ ;  /* 0x000000010f0f7890 */ /* 0x000fe2000fffe0ff */
[----:B------:R-:W-:Y:S01]  /*5df0*/  @!P5 R2UR UR8, R0 ;  /* 0x000000000008d2ca */ /* 0x000fe200000e0000 */
[----:B------:R-:W-:Y:S01]  /*5e00*/  IMAD.IADD R47, R10, 0x1, R31 ;  /* 0x000000010a2f7824 */ /* 0x000fe200078e021f */
[----:B------:R-:W-:Y:S01]  /*5e10*/  ISETP.NE.AND P0, PT, R27, 0x2, PT ;  /* 0x000000021b00780c */ /* 0x000fe20003f05270 */
[----:B------:R-:W-:Y:S03]  /*5e20*/  IMAD.IADD R48, R11, 0x1, R46 ;  /* 0x000000010b307824 */ /* 0x000fe600078e022e */
[----:B------:R-:W-:Y:S01]  /*5e30*/  SEL R0, RZ, 0x1, P0 ;  /* 0x00000001ff007807 */ /* 0x000fe20000000000 */
[----:B------:R-:W-:Y:S01]  /*5e40*/  IMAD.U32 R8, RZ, RZ, UR9 ;  /* 0x00000009ff087e24 */ /* 0x000fe2000f8e00ff */
[----:B------:R-:W-:Y:S01]  /*5e50*/  UIADD3 UR9, UPT, UPT, UR13, 0x2c0, URZ ;  /* 0x000002c00d097890 */ /* 0x000fe2000fffe0ff */
[----:B------:R-:W-:Y:S02]  /*5e60*/  SEL R27, R27, RZ, P0 ;  /* 0x000000ff1b1b7207 */ /* 0x000fe40000000000 */
[----:B------:R-:W-:Y:S02]  /*5e70*/  LOP3.LUT R26, R26, R0, RZ, 0x3c, !PT ;  /* 0x000000001a1a7212 */ /* 0x000fe400078e3cff */
[----:B------:R-:W-:Y:S01]  /*5e80*/  IMAD.U32 R9, RZ, RZ, UR8 ;  /* 0x00000008ff097e24 */ /* 0x000fe2000f8e00ff */
[----:B------:R-:W-:Y:S01]  /*5e90*/  @!P5 R2UR UR18, R8 ;  /* 0x000000000812d2ca */ /* 0x000fe200000e0000 */
[----:B------:R-:W-:Y:S01]  /*5ea0*/  @!UP1 UIADD3 UR8, UPT, UPT, UR14, 0x400, URZ ;  /* 0x000004000e089890 */ /* 0x000fe2000fffe0ff */
[----:B------:R-:W-:Y:S02]  /*5eb0*/  VOTEU.ALL UP1, P5 ;  /* 0x0000000000ff7886 */ /* 0x000fe40002820000 */
[----:B------:R-:W-:Y:S01]  /*5ec0*/  @!P5 R2UR UR19, R9 ;  /* 0x000000000913d2ca */ /* 0x000fe200000e0000 */
[----:B------:R-:W-:Y:S11]  /*5ed0*/  UPRMT UR14, UR37, 0x654, UR9 ;  /* 0x00000654250e7896 */ /* 0x000ff60008000009 */
[----:B------:R-:W-:Y:S01]  /*5ee0*/  @!UPT UIADD3 URZ, UPT, UPT, URZ, URZ, URZ ;  /* 0x000000fffffff290 */ /* 0x000fe2000fffe0ff */
[----:B------:R2:W-:Y:S01]  /*5ef0*/  @!UP1 UTMALDG.3D [UR8], [UR18], desc[UR16] ;  /* 0x00001008120095b4 */ /* 0x0005e20008011000 */
[----:B------:R2:W-:Y:S01]  /*5f00*/  @!P5 SYNCS.ARRIVE.TRANS64.RED.A0TR RZ, [UR13+0x2c0], R24 ;  /* 0x0002c018ffffd9a7 */ /* 0x0005e2000830040d */
[----:B------:R-:W-:Y:S04]  /*5f10*/  UISETP.NE.AND UP1, UPT, UR15, 0x2, UPT ;  /* 0x000000020f00788c */ /* 0x000fe8000bf25270 */
[----:B------:R-:W-:Y:S02]  /*5f20*/  USEL UR13, URZ, 0x1, UP1 ;  /* 0x00000001ff0d7887 */ /* 0x000fe40008800000 */
[----:B------:R-:W-:Y:S02]  /*5f30*/  USEL UR15, UR15, URZ, UP1 ;  /* 0x000000ff0f0f7287 */ /* 0x000fe40008800000 */
[----:B------:R-:W-:Y:S02]  /*5f40*/  UPLOP3.LUT UP1, UPT, UPT, UPT, UPT, 0x80, 0x8 ;  /* 0x000000000008789c */ /* 0x000fe40003f2f070 */
[----:B------:R-:W-:Y:S01]  /*5f50*/  LOP3.LUT R28, R28, UR13, RZ, 0x3c, !PT ;  /* 0x0000000d1c1c7c12 */ /* 0x000fe2000f8e3cff */
[----:B------:R-:W-:Y:S01]  /*5f60*/  SYNCS.ARRIVE.TRANS64.RED.A1T0 RZ, [UR14], RZ ;  /* 0x000000ffffff79a7 */ /* 0x000fe2000810040e */
[----:B------:R-:W-:Y:S07]  /*5f70*/  @P3 BRA `(.L_x_116) ;  /* 0xfffffff400983947 */ /* 0x000fee000383ffff */
[----:B------:R-:W-:Y:S01]  /*5f80*/  UIADD3 UR7, UPT, UPT, UR7, 0x2d0, URZ ;  /* 0x000002d007077890 */ /* 0x000fe2000fffe0ff */
[----:B------:R-:W-:-:S03]  /*5f90*/  SHF.L.U32 R2, R28, 0x1f, RZ ;  /* 0x0000001f1c027819 */ /* 0x000fc600000006ff */
[----:B------:R-:W-:-:S09]  /*5fa0*/  ULEA UR4, UR15, UR7, 0x3 ;  /* 0x000000070f047291 */ /* 0x000fd2000f8e18ff */
[----:B------:R-:W1:Y:S02]  /*5fb0*/  SYNCS.PHASECHK.TRANS64.TRYWAIT P0, [UR4], R2 ;  /* 0x00000002ff0075a7 */ /* 0x000e640008001104 */
[----:B-1----:R-:W-:Y:S05]  /*5fc0*/  @!P0 BRA `(.L_x_117) ;  /* 0x0000002c00d88947 */ /* 0x002fea0003800000 */
.L_x_255:
[----:B------:R-:W-:-:S04]  /*5fd0*/  UIADD3 UR5, UPT, UPT, UR15, 0x1, URZ ;  /* 0x000000010f057890 */ /* 0x000fc8000fffe0ff */
[----:B------:R-:W-:-:S04]  /*5fe0*/  UISETP.NE.AND UP0, UPT, UR5, 0x2, UPT ;  /* 0x000000020500788c */ /* 0x000fc8000bf05270 */
[----:B------:R-:W-:Y:S02]  /*5ff0*/  USEL UR4, URZ, 0x1, UP0 ;  /* 0x00000001ff047887 */ /* 0x000fe40008000000 */
[----:B------:R-:W-:-:S04]  /*6000*/  USEL UR5, UR5, URZ, UP0 ;  /* 0x000000ff05057287 */ /* 0x000fc80008000000 */
[----:B------:R-:W-:Y:S01]  /*6010*/  ULEA UR5, UR5, UR7, 0x3 ;  /* 0x0000000705057291 */ /* 0x000fe2000f8e18ff */
[----:B-1----:R-:W-:-:S04]  /*6020*/  LOP3.LUT R2, R28, UR4, RZ, 0x3c, !PT ;  /* 0x000000041c027c12 */ /* 0x002fc8000f8e3cff */
[----:B------:R-:W-:Y:S01]  /*6030*/  SHF.L.U32 R2, R2, 0x1f, RZ ;  /* 0x0000001f02027819 */ /* 0x000fe200000006ff */
[----:B------:R-:W-:-:S07]  /*6040*/  IMAD.U32 R0, RZ, RZ, UR5 ;  /* 0x00000005ff007e24 */ /* 0x000fce000f8e00ff */
.L_x_118:
[----:B-1----:R1:W3:Y:S02]  /*6050*/  SYNCS.PHASECHK.TRANS64.TRYWAIT P0, [R0+URZ], R2 ;  /* 0x00000002000075a7 */ /* 0x0022e400080011ff */
[----:B---3--:R-:W-:Y:S05]  /*6060*/  @!P0 NANOSLEEP.SYNCS 0x989680 ;  /* 0x009896800000895d */ /* 0x008fea0003900000 */
[----:B------:R-:W3:Y:S02]  /*6070*/  @!P0 SYNCS.PHASECHK.TRANS64 P0, [R0+URZ], R2 ;  /* 0x00000002000085a7 */ /* 0x000ee400080010ff */
[----:B--23--:R-:W-:Y:S05]  /*6080*/  @P0 EXIT ;  /* 0x000000000000094d */ /* 0x00cfea0003800000 */
[----:B------:R-:W-:Y:S05]  /*6090*/  BRA `(.L_x_118) ;  /* 0xfffffffc00ec7947 */ /* 0x000fea000383ffff */
.L_x_108:
[----:B------:R-:W-:-:S06]  /*60a0*/  UISETP.GE.AND UP1, UPT, UR8, 0x4, UPT ;  /* 0x000000040800788c */ /* 0x000fcc000bf26270 */
[----:B------:R-:W-:-:S13]  /*60b0*/  PLOP3.LUT P0, PT, PT, PT, UP1, 0x80, 0x8 ;  /* 0x000000000008781c */ /* 0x000fda0003f0f018 */
[----:B------:R-:W-:Y:S05]  /*60c0*/  @!P0 EXIT ;  /* 0x000000000000894d */ /* 0x000fea0003800000 */
[----:B------:R-:W-:Y:S01]  /*60d0*/  BAR.SYNC.DEFER_BLOCKING 0x6, 0xa0 ;  /* 0x0182800000007b1d */ /* 0x000fe20000010000 */
[C---:B------:R-:W-:Y:S01]  /*60e0*/  IMAD.SHL.U32 R3, R61.reuse, 0x10, RZ ;  /* 0x000000103d037824 */ /* 0x040fe200078e00ff */
[----:B------:R-:W-:Y:S01]  /*60f0*/  SHF.R.U32.HI R4, RZ, 0x1, R61 ;  /* 0x00000001ff047819 */ /* 0x000fe2000001163d */
[C---:B------:R-:W-:Y:S01]  /*6100*/  IMAD.SHL.U32 R60, R61.reuse, 0x8, RZ ;  /* 0x000000083d3c7824 */ /* 0x040fe200078e00ff */
[----:B------:R-:W-:Y:S01]  /*6110*/  CS2R R56, SRZ ;  /* 0x0000000000387805 */ /* 0x000fe2000001ff00 */
[----:B------:R-:W-:Y:S01]  /*6120*/  IMAD.SHL.U32 R2, R61, 0x2, RZ ;  /* 0x000000023d027824 */ /* 0x000fe200078e00ff */
[----:B------:R-:W-:Y:S02]  /*6130*/  UMOV UR42, 0x400 ;  /* 0x00000400002a7882 */ /* 0x000fe40000000000 */
[----:B------:R-:W1:Y:S01]  /*6140*/  LDC R52, c[0x0][0x370] ;  /* 0x0000dc00ff347b82 */ /* 0x000e620000000800 */
[----:B------:R-:W-:Y:S01]  /*6150*/  ULEA UR42, UR37, UR42, 0x18 ;  /* 0x0000002a252a7291 */ /* 0x000fe2000f8ec0ff */
[----:B------:R-:W-:Y:S01]  /*6160*/  LOP3.LUT R5, R3, 0x40, RZ, 0xc0, !PT ;  /* 0x0000004003057812 */ /* 0x000fe200078ec0ff */
[----:B------:R-:W-:Y:S01]  /*6170*/  IMAD.U32 R28, R61, 0x10000, RZ ;  /* 0x000100003d1c7824 */ /* 0x000fe200078e00ff */
[----:B------:R-:W-:Y:S01]  /*6180*/  LOP3.LUT R60, R60, 0x300, RZ, 0xc0, !PT ;  /* 0x000003003c3c7812 */ /* 0x000fe200078ec0ff */
[----:B------:R-:W-:Y:S01]  /*6190*/  IMAD.MOV.U32 R59, RZ, RZ, 0x1 ;  /* 0x00000001ff3b7424 */ /* 0x000fe200078e00ff */
[----:B------:R-:W-:Y:S01]  /*61a0*/  LOP3.LUT R4, R5, 0x8, R4, 0xf8, !PT ;  /* 0x0000000805047812 */ /* 0x000fe200078ef804 */
[----:B------:R-:W-:Y:S01]  /*61b0*/  IMAD.MOV.U32 R27, RZ, RZ, RZ ;  /* 0x000000ffff1b7224 */ /* 0x000fe200078e00ff */
[----:B------:R-:W2:Y:S01]  /*61c0*/  LDC R24, c[0x0][0xb0c] ;  /* 0x0002c300ff187b82 */ /* 0x000ea20000000800 */
[--C-:B------:R-:W-:Y:S01]  /*61d0*/  LOP3.LUT R60, R60, 0x30, R3.reuse, 0xf8, !PT ;  /* 0x000000303c3c7812 */ /* 0x100fe200078ef803 */
[----:B------:R-:W-:Y:S01]  /*61e0*/  IMAD.MOV.U32 R58, RZ, RZ, RZ ;  /* 0x000000ffff3a7224 */ /* 0x000fe200078e00ff */
[----:B------:R-:W-:Y:S01]  /*61f0*/  LOP3.LUT R2, R4, 0x8, R2, 0x78, !PT ;  /* 0x0000000804027812 */ /* 0x000fe200078e7802 */
[----:B------:R-:W-:Y:S01]  /*6200*/  IMAD.MOV.U32 R63, RZ, RZ, RZ ;  /* 0x000000ffff3f7224 */ /* 0x000fe200078e00ff */
[----:B------:R-:W-:Y:S01]  /*6210*/  LOP3.LUT R60, R60, 0x80, R3, 0xf8, !PT ;  /* 0x000000803c3c7812 */ /* 0x000fe200078ef803 */
[----:B------:R-:W-:Y:S01]  /*6220*/  IMAD.MOV.U32 R55, RZ, RZ, RZ ;  /* 0x000000ffff377224 */ /* 0x000fe200078e00ff */
[----:B------:R-:W-:Y:S01]  /*6230*/  LOP3.LUT R28, R28, 0x600000, RZ, 0xc0, !PT ;  /* 0x006000001c1c7812 */ /* 0x000fe200078ec0ff */
[----:B------:R-:W4:Y:S01]  /*6240*/  LDC R50, c[0x0][0xb20] ;  /* 0x0002c800ff327b82 */ /* 0x000f220000000800 */
[----:B------:R-:W3:Y:S01]  /*6250*/  LDS R0, [UR42+0x3a0] ;  /* 0x0003a02aff007984 */ /* 0x000ee20008000800 */
[----:B------:R-:W-:Y:S01]  /*6260*/  LOP3.LUT R60, R60, R2, RZ, 0xfc, !PT ;  /* 0x000000023c3c7212 */ /* 0x000fe200078efcff */
[----:B------:R-:W1:Y:S01]  /*6270*/  LDCU.64 UR46, c[0x0][0x348] ;  /* 0x00006900ff2e77ac */ /* 0x000e620008000a00 */
[----:B------:R-:W-:-:S03]  /*6280*/  LOP3.LUT R61, R61, 0x60, RZ, 0xc0, !PT ;  /* 0x000000603d3d7812 */ /* 0x000fc600078ec0ff */
[----:B------:R-:W-:Y:S01]  /*6290*/  IMAD.SHL.U32 R60, R60, 0x2, RZ ;  /* 0x000000023c3c7824 */ /* 0x000fe200078e00ff */
[----:B------:R-:W1:Y:S01]  /*62a0*/  LDC R23, c[0x0][0xb30] ;  /* 0x0002cc00ff177b82 */ /* 0x000e620000000800 */
[----:B------:R-:W1:Y:S01]  /*62b0*/  LDCU.64 UR38, c[0x0][0x888] ;  /* 0x00011100ff2677ac */ /* 0x000e620008000a00 */
[----:B------:R-:W-:Y:S01]  /*62c0*/  UIADD3 UR44, UPT, UPT, UR42, 0x400, URZ ;  /* 0x000004002a2c7890 */ /* 0x000fe2000fffe0ff */
[----:B------:R-:W-:-:S05]  /*62d0*/  UMOV UR43, URZ ;  /* 0x000000ff002b7c82 */ /* 0x000fca0008000000 */
[----:B------:R-:W1:Y:S08]  /*62e0*/  LDC.64 R44, c[0x0][0xb10] ;  /* 0x0002c400ff2c7b82 */ /* 0x000e700000000a00 */
[----:B------:R-:W1:Y:S08]  /*62f0*/  LDC.64 R18, c[0x0][0xb18] ;  /* 0x0002c600ff127b82 */ /* 0x000e700000000a00 */
[----:B------:R-:W1:Y:S08]  /*6300*/  LDC.64 R40, c[0x0][0x888] ;  /* 0x00022200ff287b82 */ /* 0x000e700000000a00 */
[----:B------:R-:W1:Y:S01]  /*6310*/  LDC.64 R16, c[0x0][0xb28] ;  /* 0x0002ca00ff107b82 */ /* 0x000e620000000a00 */
[----:B---3--:R-:W-:-:S07]  /*6320*/  IMAD.IADD R28, R0, 0x1, R28 ;  /* 0x00000001001c7824 */ /* 0x008fce00078e021c */
[----:B------:R-:W3:Y:S08]  /*6330*/  LDC.64 R42, c[0x0][0x890] ;  /* 0x00022400ff2a7b82 */ /* 0x000ef00000000a00 */
[----:B------:R-:W1:Y:S08]  /*6340*/  LDC.64 R38, c[0x0][0x8b0] ;  /* 0x00022c00ff267b82 */ /* 0x000e700000000a00 */
[----:B------:R-:W1:Y:S08]  /*6350*/  LDC.64 R36, c[0x0][0x8a8] ;  /* 0x00022a00ff247b82 */ /* 0x000e700000000a00 */
[----:B--2-4-:R-:W1:Y:S02]  /*6360*/  LDC R51, c[0x0][0x374] ;  /* 0x0000dd00ff337b82 */ /* 0x014e640000000800 */
.L_x_138:
[----:B------:R-:W-:Y:S02]  /*6370*/  LEA R0, R63, UR42, 0x3 ;  /* 0x0000002a3f007c11 */ /* 0x000fe4000f8e18ff */
[----:B------:R-:W-:Y:S02]  /*6380*/  SHF.L.U32 R2, R57, 0x1f, RZ ;  /* 0x0000001f39027819 */ /* 0x000fe400000006ff */
[----:B------:R-:W-:Y:S02]  /*6390*/  LEA R32, R63, UR42, 0x4 ;  /* 0x0000002a3f207c11 */ /* 0x000fe4000f8e20ff */
[----:B--2---:R-:W2:Y:S02]  /*63a0*/  SYNCS.PHASECHK.TRANS64.TRYWAIT P0, [R0+URZ+0x2f0], R2 ;  /* 0x0002f002000075a7 */ /* 0x004ea400080011ff */
[----:B-12---:R-:W-:Y:S05]  /*63b0*/  @!P0 BRA `(.L_x_119) ;  /* 0x0000002800f48947 */ /* 0x006fea0003800000 */
.L_x_256:
[----:B------:R-:W4:Y:S01]  /*63c0*/  LDC.64 R10, c[0x0][0xb10] ;  /* 0x0002c400ff0a7b82 */ /* 0x000f220000000a00 */
[----:B------:R-:W3:Y:S01]  /*63d0*/  LDS.128 R32, [R32+0x380] ;  /* 0x0003800020207984 */ /* 0x000ee20000000c00 */
[----:B-1----:R-:W-:Y:S01]  /*63e0*/  ISETP.NE.AND P1, PT, R23, 0x1, PT ;  /* 0x000000011700780c */ /* 0x002fe20003f25270 */
[----:B--2---:R-:W-:Y:S01]  /*63f0*/  VIADD R0, R0, 0x300 ;  /* 0x0000030000007836 */ /* 0x004fe20000000000 */
[----:B------:R-:W-:Y:S04]  /*6400*/  ISETP.GE.AND P0, PT, R22, 0x1, PT ;  /* 0x000000011600780c */ /* 0x000fe80003f06270 */
[----:B------:R-:W1:Y:S01]  /*6410*/  LDC.64 R8, c[0x0][0xb18] ;  /* 0x0002c600ff087b82 */ /* 0x000e620000000a00 */
[----:B------:R-:W-:Y:S01]  /*6420*/  PRMT R0, RZ, 0x654, R0 ;  /* 0x00000654ff007816 */ /* 0x000fe20000000000 */
[----:B------:R-:W-:Y:S01]  /*6430*/  @!PT LDS RZ, [RZ] ;  /* 0x00000000fffff984 */ /* 0x000fe20000000800 */
[----:B------:R-:W-:Y:S01]  /*6440*/  @!PT LDS RZ, [RZ] ;  /* 0x00000000fffff984 */ /* 0x000fe20000000800 */
[----:B------:R-:W-:Y:S01]  /*6450*/  @!PT LDS RZ, [RZ] ;  /* 0x00000000fffff984 */ /* 0x000fe20000000800 */
[----:B------:R-:W-:Y:S01]  /*6460*/  @!PT LDS RZ, [RZ] ;  /* 0x00000000fffff984 */ /* 0x000fe20000000800 */
[----:B------:R2:W-:Y:S06]  /*6470*/  MEMBAR.ALL.CTA ;  /* 0x0000000000007992 */ /* 0x0005ec0000008000 */
[----:B--2---:R-:W2:Y:S01]  /*6480*/  FENCE.VIEW.ASYNC.S ;  /* 0x00000000000073c6 */ /* 0x004ea20000000000 */
[----:B------:R-:W1:Y:S08]  /*6490*/  @!P1 LDC R12, c[0x0][0xb20] ;  /* 0x0002c800ff0c9b82 */ /* 0x000e700000000800 */
[----:B------:R-:W1:Y:S01]  /*64a0*/  @!P1 LDC R7, c[0x0][0xb0c] ;  /* 0x0002c300ff079b82 */ /* 0x000e620000000800 */
[----:B--2---:R2:W-:Y:S01]  /*64b0*/  SYNCS.ARRIVE.TRANS64.RED.A1T0 RZ, [R0+URZ], RZ ;  /* 0x000000ff00ff79a7 */ /* 0x0045e200081004ff */
[----:B---3--:R-:W-:Y:S04]  /*64c0*/  LOP3.LUT P4, RZ, R34, 0x1, RZ, 0xc0, !PT ;  /* 0x0000000122ff7812 */ /* 0x008fe8000788c0ff */
[----:B------:R-:W-:Y:S09]  /*64d0*/  P2R R62, PR, RZ, 0x10 ;  /* 0x00000010ff3e7803 */ /* 0x000ff20000000000 */
[----:B------:R-:W-:Y:S02]  /*64e0*/  @P4 MOV R26, R32 ;  /* 0x00000020001a4202 */ /* 0x000fe40000000f00 */
[----:B------:R-:W-:Y:S01]  /*64f0*/  @P4 LOP3.LUT R25, R33, 0xffff, RZ, 0xc0, !PT ;  /* 0x0000ffff21194812 */ /* 0x000fe200078ec0ff */
[----:B--2-4-:R-:W-:Y:S06]  /*6500*/  @!P0 BRA `(.L_x_120) ;  /* 0x0000000000a48947 */ /* 0x014fec0003800000 */
[-C--:B------:R-:W-:Y:S01]  /*6510*/  IMAD.HI.U32 R0, R51, R19.reuse, RZ ;  /* 0x0000001333007227 */ /* 0x080fe200078e00ff */
[----:B------:R-:W-:Y:S02]  /*6520*/  ISETP.NE.AND P0, PT, R18, 0x1, PT ;  /* 0x000000011200780c */ /* 0x000fe40003f05270 */
[----:B------:R-:W-:Y:S01]  /*6530*/  ISETP.NE.AND P2, PT, R22, 0x1, PT ;  /* 0x000000011600780c */ /* 0x000fe20003f45270 */
[----:B------:R-:W-:Y:S01]  /*6540*/  IMAD.HI.U32 R4, R52, R44, RZ ;  /* 0x0000002c34047227 */ /* 0x000fe200078e00ff */
[----:B------:R-:W-:Y:S02]  /*6550*/  SHF.R.U32.HI R0, RZ, R50, R0 ;  /* 0x00000032ff007219 */ /* 0x000fe40000011600 */
[----:B------:R-:W-:Y:S01]  /*6560*/  ISETP.NE.AND P3, PT, R24, 0x1, PT ;  /* 0x000000011800780c */ /* 0x000fe20003f65270 */
[----:B------:R-:W-:Y:S01]  /*6570*/  IMAD.HI.U32 R6, R25, R19, RZ ;  /* 0x0000001319067227 */ /* 0x000fe200078e00ff */
[-C--:B------:R-:W-:Y:S02]  /*6580*/  SHF.R.U32.HI R4, RZ, R45.reuse, R4 ;  /* 0x0000002dff047219 */ /* 0x080fe40000011604 */
        /* <DEDUP_REMOVED lines=14> */
[C---:B------:R-:W-:Y:S03]  /*6670*/  IMAD.HI.U32 R0, R3.reuse, R16, RZ ;  /* 0x0000001003007227 */ /* 0x040fe600078e00ff */
[C---:B------:R-:W-:Y:S02]  /*6680*/  ISETP.GE.OR P0, PT, R2.reuse, R5, P0 ;  /* 0x000000050200720c */ /* 0x040fe40000706670 */
[----:B------:R-:W-:Y:S04]  /*6690*/  SHF.R.U32.HI R0, RZ, R17, R0 ;  /* 0x00000011ff007219 */ /* 0x000fe80000011600 */
[C---:B------:R-:W-:Y:S05]  /*66a0*/  SEL R6, R3.reuse, R0, !P2 ;  /* 0x0000000003067207 */ /* 0x040fea0005000000 */
        /* <DEDUP_REMOVED lines=14> */
[----:B------:R-:W-:Y:S07]  /*6790*/  IMAD R25, R3, R18, R25 ;  /* 0x0000001203197224 */ /* 0x000fee00078e0219 */
.L_x_120:
[----:B------:R-:W-:Y:S01]  /*67a0*/  @!P1 IMAD.HI.U32 R0, R26, R10, RZ ;  /* 0x0000000a1a009227 */ /* 0x000fe200078e00ff */
[----:B-1----:R-:W-:Y:S01]  /*67b0*/  @!P1 ISETP.NE.AND P0, PT, R8, 0x1, PT ;  /* 0x000000010800980c */ /* 0x002fe20003f05270 */
[----:B------:R-:W-:Y:S01]  /*67c0*/  ULOP3.LUT UP0, URZ, UR44, 0x90, URZ, 0xc0, !UPT ;  /* 0x000000902cff7892 */ /* 0x000fe2000f80c0ff */
[----:B------:R-:W-:Y:S01]  /*67d0*/  @!P1 ISETP.NE.AND P2, PT, R7, 0x1, PT ;  /* 0x000000010700980c */ /* 0x000fe20003f45270 */
[----:B------:R-:W-:Y:S01]  /*67e0*/  @!P1 IMAD.HI.U32 R2, R25, R9, RZ ;  /* 0x0000000919029227 */ /* 0x000fe200078e00ff */
[----:B------:R-:W-:Y:S02]  /*67f0*/  @!P1 SHF.R.U32.HI R0, RZ, R11, R0 ;  /* 0x0000000bff009219 */ /* 0x000fe40000011600 */
[----:B------:R-:W-:Y:S01]  /*6800*/  @P4 SHF.R.U32.HI R54, RZ, 0x10, R33 ;  /* 0x00000010ff364819 */ /* 0x000fe20000011621 */
[----:B------:R-:W-:Y:S01]  /*6810*/  VIADD R63, R63, 0x1 ;  /* 0x000000013f3f7836 */ /* 0x000fe20000000000 */
[----:B------:R-:W-:Y:S02]  /*6820*/  @!P1 SHF.R.U32.HI R2, RZ, R12, R2 ;  /* 0x0000000cff029219 */ /* 0x000fe40000011602 */
[----:B------:R-:W-:Y:S02]  /*6830*/  @!P1 SEL R3, R26, R0, !P2 ;  /* 0x000000001a039207 */ /* 0x000fe40005000000 */
[----:B------:R-:W-:Y:S05]  /*6840*/  @!P1 SEL R2, R25, R2, !P0 ;  /* 0x0000000219029207 */ /* 0x000fea0004000000 */
[----:B------:R-:W-:Y:S02]  /*6850*/  @!P1 IMAD.IADD R0, R2, 0x1, -R3 ;  /* 0x0000000102009824 */ /* 0x000fe400078e0a03 */
[----:B------:R-:W-:Y:S02]  /*6860*/  @!P1 IMAD.IADD R2, R3, 0x1, -R2 ;  /* 0x0000000103029824 */ /* 0x000fe400078e0a02 */
[----:B------:R-:W-:Y:S02]  /*6870*/  @!P1 IMAD R26, R0, R7, R26 ;  /* 0x00000007001a9224 */ /* 0x000fe400078e021a */
[----:B------:R-:W-:Y:S01]  /*6880*/  @!P1 IMAD R25, R2, R8, R25 ;  /* 0x0000000802199224 */ /* 0x000fe200078e0219 */
[----:B------:R-:W-:Y:S06]  /*6890*/  BRA.U !UP0, `(.L_x_121) ;  /* 0x00000001087c7547 */ /* 0x000fec000b800000 */
[----:B------:R-:W1:Y:S01]  /*68a0*/  LDCU.64 UR8, c[0x4][0x80] ;  /* 0x01001000ff0877ac */ /* 0x000e620008000a00 */
[----:B------:R-:W-:Y:S01]  /*68b0*/  MOV R2, 0x0 ;  /* 0x0000000000027802 */ /* 0x000fe20000000f00 */
[----:B------:R-:W-:Y:S02]  /*68c0*/  HFMA2 R12, -RZ, RZ, 0, 5.9604644775390625e-08 ;  /* 0x00000001ff0c7431 */ /* 0x000fe400000001ff */
[----:B------:R-:W-:Y:S01]  /*68d0*/  IMAD.MOV.U32 R8, RZ, RZ, 0x70 ;  /* 0x00000070ff087424 */ /* 0x000fe200078e00ff */
[----:B------:R2:W3:Y:S01]  /*68e0*/  LDC.64 R14, c[0x4][R2] ;  /* 0x01000000020e7b82 */ /* 0x0004e20000000a00 */
[----:B------:R-:W4:Y:S01]  /*68f0*/  LDCU.64 UR6, c[0x4][0x88] ;  /* 0x01001100ff0677ac */ /* 0x000f220008000a00 */
[----:B------:R-:W-:Y:S01]  /*6900*/  IMAD.MOV.U32 R13, RZ, RZ, RZ ;  /* 0x000000ffff0d7224 */ /* 0x000fe200078e00ff */
[----:B------:R-:W2:Y:S01]  /*6910*/  LDCU.64 UR4, c[0x4][0x8] ;  /* 0x01000100ff0477ac */ /* 0x000ea20008000a00 */
[----:B-1----:R-:W-:Y:S01]  /*6920*/  MOV R5, UR9 ;  /* 0x0000000900057c02 */ /* 0x002fe20008000f00 */
[----:B------:R-:W-:Y:S01]  /*6930*/  IMAD.U32 R4, RZ, RZ, UR8 ;  /* 0x00000008ff047e24 */ /* 0x000fe2000f8e00ff */
[----:B----4-:R-:W-:Y:S01]  /*6940*/  MOV R7, UR7 ;  /* 0x0000000700077c02 */ /* 0x010fe20008000f00 */
[----:B------:R-:W-:Y:S01]  /*6950*/  IMAD.U32 R6, RZ, RZ, UR6 ;  /* 0x00000006ff067e24 */ /* 0x000fe2000f8e00ff */
[----:B--2---:R-:W-:Y:S01]  /*6960*/  MOV R11, UR5 ;  /* 0x00000005000b7c02 */ /* 0x004fe20008000f00 */
[----:B------:R-:W-:Y:S02]  /*6970*/  IMAD.U32 R10, RZ, RZ, UR4 ;  /* 0x00000004ff0a7e24 */ /* 0x000fe4000f8e00ff */
[----:B------:R-:W-:Y:S07]  /*6980*/  LEPC R20, `(.L_x_122) ;  /* 0x000000001014794e */ /* 0x000fee0000000000 */
[----:B---3-5:R-:W-:Y:S05]  /*6990*/  CALL.ABS.NOINC R14 ;  /* 0x000000000e007343 */ /* 0x028fea0003c00000 */
.L_x_122:
[----:B------:R-:W1:Y:S01]  /*69a0*/  LDCU.64 UR8, c[0x4][0x80] ;  /* 0x01001000ff0877ac */ /* 0x000e620008000a00 */
[----:B------:R-:W2:Y:S01]  /*69b0*/  LDC.64 R2, c[0x4][R2] ;  /* 0x0100000002027b82 */ /* 0x000ea20000000a00 */
[----:B------:R-:W-:Y:S02]  /*69c0*/  HFMA2 R12, -RZ, RZ, 0, 5.9604644775390625e-08 ;  /* 0x00000001ff0c7431 */ /* 0x000fe400000001ff */
[----:B------:R-:W-:Y:S02]  /*69d0*/  IMAD.MOV.U32 R8, RZ, RZ, 0x70 ;  /* 0x00000070ff087424 */ /* 0x000fe400078e00ff */
[----:B------:R-:W-:Y:S01]  /*69e0*/  IMAD.MOV.U32 R13, RZ, RZ, RZ ;  /* 0x000000ffff0d7224 */ /* 0x000fe200078e00ff */
[----:B------:R-:W3:Y:S01]  /*69f0*/  LDCU.64 UR6, c[0x4][0x88] ;  /* 0x01001100ff0677ac */ /* 0x000ee20008000a00 */
[----:B------:R-:W4:Y:S01]  /*6a00*/  LDCU.64 UR4, c[0x4][0x8] ;  /* 0x01000100ff0477ac */ /* 0x000f220008000a00 */
[----:B-1----:R-:W-:Y:S02]  /*6a10*/  MOV R4, UR8 ;  /* 0x0000000800047c02 */ /* 0x002fe40008000f00 */
[----:B------:R-:W-:Y:S02]  /*6a20*/  MOV R5, UR9 ;  /* 0x0000000900057c02 */ /* 0x000fe40008000f00 */
[----:B---3--:R-:W-:Y:S01]  /*6a30*/  MOV R7, UR7 ;  /* 0x0000000700077c02 */ /* 0x008fe20008000f00 */
[----:B------:R-:W-:Y:S01]  /*6a40*/  IMAD.U32 R6, RZ, RZ, UR6 ;  /* 0x00000006ff067e24 */ /* 0x000fe2000f8e00ff */
[----:B----4-:R-:W-:Y:S01]  /*6a50*/  MOV R11, UR5 ;  /* 0x00000005000b7c02 */ /* 0x010fe20008000f00 */
[----:B------:R-:W-:Y:S02]  /*6a60*/  IMAD.U32 R10, RZ, RZ, UR4 ;  /* 0x00000004ff0a7e24 */ /* 0x000fe4000f8e00ff */
[----:B------:R-:W-:Y:S07]  /*6a70*/  LEPC R20, `(.L_x_121) ;  /* 0x000000001014794e */ /* 0x000fee0000000000 */
[----:B--2---:R-:W-:Y:S05]  /*6a80*/  CALL.ABS.NOINC R2 ;  /* 0x0000000002007343 */ /* 0x004fea0003c00000 */
.L_x_121:
[----:B------:R-:W-:Y:S01]  /*6a90*/  ISETP.NE.U32.AND P2, PT, R42, RZ, PT ;  /* 0x000000ff2a00720c */ /* 0x000fe20003f45070 */
[----:B------:R-:W-:Y:S01]  /*6aa0*/  UISETP.NE.AND UP1, UPT, UR45, URZ, UPT ;  /* 0x000000ff2d00728c */ /* 0x000fe2000bf25270 */
[----:B------:R-:W-:Y:S02]  /*6ab0*/  ISETP.NE.U32.AND P4, PT, R38, RZ, PT ;  /* 0x000000ff2600720c */ /* 0x000fe40003f85070 */
[----:B------:R-:W-:Y:S02]  /*6ac0*/  ISETP.NE.AND.EX P2, PT, R43, RZ, PT, P2 ;  /* 0x000000ff2b00720c */ /* 0x000fe40003f45320 */
[----:B------:R-:W-:Y:S02]  /*6ad0*/  PLOP3.LUT P1, PT, PT, PT, PT, 0x8, 0x80 ;  /* 0x000000000080781c */ /* 0x000fe40003f2e170 */
[----:B------:R-:W-:Y:S02]  /*6ae0*/  PLOP3.LUT P0, PT, PT, PT, UP1, 0x80, 0x8 ;  /* 0x000000000008781c */ /* 0x000fe40003f0f018 */
[----:B------:R-:W-:Y:S02]  /*6af0*/  ISETP.NE.AND.EX P4, PT, R39, RZ, PT, P4 ;  /* 0x000000ff2700720c */ /* 0x000fe40003f85340 */
[----:B------:R-:W1:Y:S09]  /*6b00*/  @UP1 LDCU.64 UR4, c[0x0][0x888] ;  /* 0x00011100ff0417ac */ /* 0x000e720008000a00 */
[----:B------:R-:W-:Y:S01]  /*6b10*/  @P0 PLOP3.LUT P1, PT, P2, PT, PT, 0x80, 0x8 ;  /* 0x000000000008081c */ /* 0x000fe2000172f070 */
[----:B-1----:R-:W-:Y:S04]  /*6b20*/  @UP1 UISETP.NE.U32.AND UP0, UPT, UR4, URZ, UPT ;  /* 0x000000ff0400128c */ /* 0x002fe8000bf05070 */
[----:B------:R-:W-:Y:S04]  /*6b30*/  @UP1 UISETP.NE.AND.EX UP0, UPT, UR5, URZ, UPT, UP0 ;  /* 0x000000ff0500128c */ /* 0x000fe8000bf05300 */
[----:B------:R-:W-:Y:S01]  /*6b40*/  @UP1 USEL UR4, URZ, 0xffffffff, UP0 ;  /* 0xffffffffff041887 */ /* 0x000fe20008000000 */
[----:B------:R-:W-:Y:S11]  /*6b50*/  @!P2 BRA `(.L_x_123) ;  /* 0x00000000002ca947 */ /* 0x000ff60003800000 */
[----:B------:R-:W-:Y:S01]  /*6b60*/  ISETP.NE.U32.AND P3, PT, R40, RZ, PT ;  /* 0x000000ff2800720c */ /* 0x000fe20003f65070 */
[----:B------:R-:W-:Y:S03]  /*6b70*/  IMAD.MOV.U32 R49, RZ, RZ, 0x1 ;  /* 0x00000001ff317424 */ /* 0x000fe600078e00ff */
[----:B------:R-:W-:Y:S11]  /*6b80*/  ISETP.NE.AND.EX P3, PT, R41, RZ, PT, P3 ;  /* 0x000000ff2900720c */ /* 0x000ff60003f65330 */
[----:B------:R-:W-:Y:S02]  /*6b90*/  @!UPT UIADD3 URZ, UPT, UPT, URZ, URZ, URZ ;  /* 0x000000fffffff290 */ /* 0x000fe4000fffe0ff */
[----:B------:R-:W1:Y:S01]  /*6ba0*/  @P3 LDC.64 R2, c[0x0][0x888] ;  /* 0x00022200ff023b82 */ /* 0x000e620000000a00 */
[----:B------:R-:W-:Y:S04]  /*6bb0*/  @P3 IMAD R0, R42, UR36, RZ ;  /* 0x000000242a003c24 */ /* 0x000fe8000f8e02ff */
[----:B-1----:R-:W-:Y:S04]  /*6bc0*/  @P3 IMAD.WIDE R2, R0, 0x4, R2 ;  /* 0x0000000400023825 */ /* 0x002fe800078e0202 */
[----:B------:R-:W-:Y:S01]  /*6bd0*/  HFMA2 R0, -RZ, RZ, 0, 5.9604644775390625e-08 ;  /* 0x00000001ff007431 */ /* 0x000fe200000001ff */
[----:B-----5:R1:W5:Y:S04]  /*6be0*/  @P3 LDG.E R30, desc[UR40][R2.64] ;  /* 0x00000028021e3981 */ /* 0x020368000c1e1900 */
[----:B------:R-:W-:Y:S01]  /*6bf0*/  @!P3 PRMT R49, R0, 0x7610, R49 ;  /* 0x000076100031b816 */ /* 0x000fe20000000031 */
[----:B-1----:R-:W2:Y:S06]  /*6c00*/  @!P3 LDC R30, c[0x0][0x880] ;  /* 0x00022000ff1ebb82 */ /* 0x002eac0000000800 */
.L_x_123:
[----:B------:R-:W-:Y:S05]  /*6c10*/  @!P4 BRA `(.L_x_124) ;  /* 0x000000000020c947 */ /* 0x000fea0003800000 */
[----:B------:R-:W-:Y:S04]  /*6c20*/  ISETP.NE.U32.AND P3, PT, R36, RZ, PT ;  /* 0x000000ff2400720c */ /* 0x000fe80003f65070 */
[----:B------:R-:W-:Y:S11]  /*6c30*/  ISETP.NE.AND.EX P3, PT, R37, RZ, PT, P3 ;  /* 0x000000ff2500720c */ /* 0x000ff60003f65330 */
[----:B------:R-:W-:Y:S02]  /*6c40*/  @!UPT UIADD3 URZ, UPT, UPT, URZ, URZ, URZ ;  /* 0x000000fffffff290 */ /* 0x000fe4000fffe0ff */
[----:B------:R-:W1:Y:S01]  /*6c50*/  @P3 LDC.64 R2, c[0x0][0x8a8] ;  /* 0x00022a00ff023b82 */ /* 0x000e620000000a00 */
[----:B------:R-:W-:Y:S04]  /*6c60*/  @P3 IMAD R0, R38, UR36, RZ ;  /* 0x0000002426003c24 */ /* 0x000fe8000f8e02ff */
[----:B-1----:R-:W-:Y:S05]  /*6c70*/  @P3 IMAD.WIDE R2, R0, 0x4, R2 ;  /* 0x0000000400023825 */ /* 0x002fea00078e0202 */
[----:B-----5:R1:W5:Y:S02]  /*6c80*/  @P3 LDG.E R29, desc[UR40][R2.64] ;  /* 0x00000028021d3981 */ /* 0x020364000c1e1900 */
[----:B-1----:R-:W3:Y:S02]  /*6c90*/  @!P3 LDC R29, c[0x0][0x8a0] ;  /* 0x00022800ff1dbb82 */ /* 0x002ee40000000800 */
.L_x_124:
[----:B--2--5:R-:W-:Y:S01]  /*6ca0*/  @P0 FSETP.NEU.AND P4, PT, R30, RZ, PT ;  /* 0x000000ff1e00020b */ /* 0x024fe20003f8d000 */
[----:B------:R-:W-:Y:S01]  /*6cb0*/  IMAD.U32 R0, RZ, RZ, UR4 ;  /* 0x00000004ff007e24 */ /* 0x000fe2000f8e00ff */
[----:B------:R-:W-:Y:S01]  /*6cc0*/  @P0 LOP3.LUT P3, RZ, R49, 0xff, RZ, 0xc0, !PT ;  /* 0x000000ff31ff0812 */ /* 0x000fe2000786c0ff */
[----:B------:R-:W-:Y:S01]  /*6cd0*/  IMAD.SHL.U32 R66, R56, 0x800, RZ ;  /* 0x0000080038427824 */ /* 0x000fe200078e00ff */
[----:B------:R-:W-:Y:S01]  /*6ce0*/  @P0 SEL R2, RZ, 0xffffffff, P4 ;  /* 0xffffffffff020807 */ /* 0x000fe20002000000 */
[----:B------:R-:W-:Y:S01]  /*6cf0*/  BSSY B1, `(.L_x_125) ;  /* 0x000002e000017945 */ /* 0x000fe20003800000 */
[----:B------:R-:W-:Y:S02]  /*6d00*/  LOP3.LUT R4, R59, 0x1, RZ, 0x3c, !PT ;  /* 0x000000013b047812 */ /* 0x000fe400078e3cff */
[----:B------:R-:W-:Y:S02]  /*6d10*/  CS2R R34, SRZ ;  /* 0x0000000000227805 */ /* 0x000fe4000001ff00 */
[----:B------:R-:W-:Y:S02]  /*6d20*/  @P1 SEL R2, R0, R2, !P3 ;  /* 0x0000000200021207 */ /* 0x000fe40005800000 */
[----:B------:R-:W-:Y:S02]  /*6d30*/  CS2R R32, SRZ ;  /* 0x0000000000207805 */ /* 0x000fe4000001ff00 */
[----:B------:R-:W-:Y:S02]  /*6d40*/  LEA R3, R56, UR42, 0x3 ;  /* 0x0000002a38037c11 */ /* 0x000fe4000f8e18ff */
[----:B------:R-:W-:Y:S02]  /*6d50*/  @P0 LOP3.LUT R2, R2, 0x1, RZ, 0xc0, !PT ;  /* 0x0000000102020812 */ /* 0x000fe400078ec0ff */
[C---:B------:R-:W-:Y:S02]  /*6d60*/  LEA R67, R27.reuse, UR42, 0x3 ;  /* 0x0000002a1b437c11 */ /* 0x040fe4000f8e18ff */
[----:B------:R-:W-:Y:S02]  /*6d70*/  ISETP.NE.U32.OR P5, PT, R2, 0x1, !P0 ;  /* 0x000000010200780c */ /* 0x000fe400047a5470 */
[----:B------:R-:W-:Y:S02]  /*6d80*/  SHF.L.U32 R5, R58, 0x1f, RZ ;  /* 0x0000001f3a057819 */ /* 0x000fe400000006ff */
[C---:B------:R-:W-:Y:S02]  /*6d90*/  LEA.HI R2, R27.reuse, R27, RZ, 0x1 ;  /* 0x0000001b1b027211 */ /* 0x040fe400078f08ff */
[----:B------:R-:W-:Y:S02]  /*6da0*/  PLOP3.LUT P4, PT, PT, PT, PT, 0x8, 0x80 ;  /* 0x000000000080781c */ /* 0x000fe40003f8e170 */
[----:B------:R-:W-:Y:S02]  /*6db0*/  P2R R64, PR, RZ, 0x20 ;  /* 0x00000020ff407803 */ /* 0x000fe40000000000 */
[----:B------:R-:W-:Y:S03]  /*6dc0*/  IADD3 R65, PT, PT, R66, UR42, R60 ;  /* 0x0000002a42417c10 */ /* 0x000fe6000fffe03c */
[----:B------:R-:W-:Y:S04]  /*6dd0*/  @P5 SHF.L.U32 R0, R4, 0x1f, RZ ;  /* 0x0000001f04005819 */ /* 0x000fe800000006ff */
[----:B------:R1:W2:Y:S01]  /*6de0*/  @P5 SYNCS.PHASECHK.TRANS64.TRYWAIT P0, [R3+URZ+0x2c0], R0 ;  /* 0x0002c000030055a7 */ /* 0x0002a200080011ff */
[----:B------:R4:W3:Y:S01]  /*6df0*/  SYNCS.PHASECHK.TRANS64.TRYWAIT P3, [R67+URZ+0x310], R5 ;  /* 0x00031005430075a7 */ /* 0x0008e200080611ff */
[C---:B-1----:R-:W-:Y:S01]  /*6e00*/  IMAD.SHL.U32 R0, R2.reuse, 0x8, RZ ;  /* 0x0000000802007824 */ /* 0x042fe200078e00ff */
[----:B------:R-:W-:Y:S04]  /*6e10*/  LOP3.LUT R2, R2, 0xffe, RZ, 0xc0, !PT ;  /* 0x00000ffe02027812 */ /* 0x000fe800078ec0ff */
[----:B------:R-:W-:Y:S01]  /*6e20*/  LOP3.LUT R0, R0, 0xfffffff0, RZ, 0xc0, !PT ;  /* 0xfffffff000007812 */ /* 0x000fe200078ec0ff */
[----:B------:R-:W-:Y:S04]  /*6e30*/  IMAD.IADD R2, R27, 0x1, -R2 ;  /* 0x000000011b027824 */ /* 0x000fe800078e0a02 */
[----:B------:R-:W-:Y:S04]  /*6e40*/  IMAD.IADD R0, R28, 0x1, R0 ;  /* 0x000000011c007824 */ /* 0x000fe800078e0200 */
[----:B------:R-:W-:Y:S01]  /*6e50*/  IMAD R2, R2, 0x100000, R0 ;  /* 0x0010000002027824 */ /* 0x000fe200078e0200 */
[----:B--2---:R-:W-:Y:S01]  /*6e60*/  @P5 PLOP3.LUT P4, PT, P0, PT, PT, 0x8, 0x80 ;  /* 0x000000000080581c */ /* 0x004fe2000078e170 */
[----:B------:R-:W-:Y:S01]  /*6e70*/  @!UPT UIADD3 URZ, UPT, UPT, URZ, URZ, URZ ;  /* 0x000000fffffff290 */ /* 0x000fe2000fffe0ff */
[----:B---34-:R-:W-:Y:S11]  /*6e80*/  @!P5 BRA `(.L_x_126) ;  /* 0x000000000050d947 */ /* 0x018ff60003800000 */
[----:B------:R-:W-:Y:S01]  /*6e90*/  ISETP.NE.U32.AND P0, PT, RZ, UR38, PT ;  /* 0x00000026ff007c0c */ /* 0x000fe2000bf05070 */
[----:B------:R-:W-:Y:S01]  /*6ea0*/  BSSY B0, `(.L_x_127) ;  /* 0x000000f000007945 */ /* 0x000fe20003800000 */
[----:B------:R-:W-:Y:S01]  /*6eb0*/  FSETP.NEU.AND P1, PT, R30, RZ, PT ;  /* 0x000000ff1e00720b */ /* 0x000fe20003f2d000 */
[----:B------:R-:W-:Y:S01]  /*6ec0*/  IMAD.MOV.U32 R34, RZ, RZ, RZ ;  /* 0x000000ffff227224 */ /* 0x000fe200078e00ff */
[----:B------:R-:W-:Y:S02]  /*6ed0*/  ISETP.NE.AND.EX P0, PT, RZ, UR39, PT, P0 ;  /* 0x00000027ff007c0c */ /* 0x000fe4000bf05300 */
[----:B------:R-:W-:Y:S02]  /*6ee0*/  SEL R0, RZ, 0xffffffff, P1 ;  /* 0xffffffffff007807 */ /* 0x000fe40000800000 */
[----:B------:R-:W-:Y:S02]  /*6ef0*/  LOP3.LUT P1, RZ, R49, 0xff, RZ, 0xc0, !PT ;  /* 0x000000ff31ff7812 */ /* 0x000fe4000782c0ff */
[----:B------:R-:W-:Y:S04]  /*6f00*/  SEL R6, RZ, 0xffffffff, P0 ;  /* 0xffffffffff067807 */ /* 0x000fe80000000000 */
[----:B------:R-:W-:Y:S04]  /*6f10*/  @P2 SEL R0, R6, R0, !P1 ;  /* 0x0000000006002207 */ /* 0x000fe80004800000 */
[----:B------:R-:W-:Y:S04]  /*6f20*/  LOP3.LUT R0, R0, 0x1, RZ, 0xc0, !PT ;  /* 0x0000000100007812 */ /* 0x000fe800078ec0ff */
[----:B------:R-:W-:Y:S01]  /*6f30*/  ISETP.NE.U32.AND P0, PT, R0, 0x1, PT ;  /* 0x000000010000780c */ /* 0x000fe20003f05070 */
[----:B------:R-:W-:Y:S01]  /*6f40*/  @!UPT UIADD3 URZ, UPT, UPT, URZ, URZ, URZ ;  /* 0x000000fffffff290 */ /* 0x000fe2000fffe0ff */
[----:B------:R-:W-:Y:S11]  /*6f50*/  @!P4 BRA `(.L_x_128) ;  /* 0x00000000000cc947 */ /* 0x000ff60003800000 */
[----:B------:R-:W-:Y:S04]  /*6f60*/  SHF.L.U32 R4, R4, 0x1f, RZ ;  /* 0x0000001f04047819 */ /* 0x000fe800000006ff */
[----:B------:R-:W1:Y:S02]  /*6f70*/  SYNCS.PHASECHK.TRANS64.TRYWAIT P1, [R3+URZ+0x2c0], R4 ;  /* 0x0002c004030075a7 */ /* 0x000e6400080211ff */
[----:B-1----:R-:W-:Y:S05]  /*6f80*/  @!P1 BRA `(.L_x_129) ;  /* 0x0000002000149947 */ /* 0x002fea0003800000 */
.L_x_128:
[----:B------:R-:W-:Y:S05]  /*6f90*/  BSYNC B0 ;  /* 0x0000000000007941 */ /* 0x000fea0003800000 */
.L_x_127:
[----:B------:R-:W-:Y:S01]  /*6fa0*/  CS2R R32, SRZ ;  /* 0x0000000000207805 */ /* 0x000fe2000001ff00 */
[----:B------:R-:W-:Y:S05]  /*6fb0*/  @P0 WARPSYNC.ALL ;  /* 0x0000000000000948 */ /* 0x000fea0003800000 */
[----:B------:R2:W3:Y:S02]  /*6fc0*/  @P0 LDSM.16.M88.4 R32, [R65+0x400] ;  /* 0x000400004120083b */ /* 0x0004e40000000200 */
.L_x_126:
[----:B------:R-:W-:Y:S05]  /*6fd0*/  BSYNC B1 ;  /* 0x0000000000017941 */ /* 0x000fea0003800000 */
.L_x_125:
[----:B------:R-:W-:Y:S04]  /*6fe0*/  SHF.R.U32.HI R0, RZ, 0x15, R2 ;  /* 0x00000015ff007819 */ /* 0x000fe80000011602 */
[----:B------:R-:W-:Y:S01]  /*6ff0*/  LOP3.LUT P0, RZ, R0, 0x3, R53, 0x48, !PT ;  /* 0x0000000300ff7812 */ /* 0x000fe20007804835 */
[----:B------:R-:W-:Y:S01]  /*7000*/  @!UPT UIADD3 URZ, UPT, UPT, URZ, URZ, URZ ;  /* 0x000000fffffff290 */ /* 0x000fe2000fffe0ff */
[----:B------:R-:W-:Y:S11]  /*7010*/  @P3 BRA `(.L_x_130) ;  /* 0x0000000000083947 */ /* 0x000ff60003800000 */
[----:B------:R-:W4:Y:S02]  /*7020*/  SYNCS.PHASECHK.TRANS64.TRYWAIT P1, [R67+URZ+0x310], R5 ;  /* 0x00031005430075a7 */ /* 0x000f2400080211ff */
[----:B----4-:R-:W-:Y:S05]  /*7030*/  @!P1 BRA `(.L_x_131) ;  /* 0x0000001c00fc9947 */ /* 0x010fea0003800000 */
.L_x_130:
[----:B------:R-:W-:Y:S05]  /*7040*/  @!P0 BRA `(.L_x_132) ;  /* 0x0000000000408947 */ /* 0x000fea0003800000 */
[----:B------:R-:W4:Y:S01]  /*7050*/  LDCU.64 UR8, c[0x4][0x70] ;  /* 0x01000e00ff0877ac */ /* 0x000f220008000a00 */
[----:B------:R-:W-:Y:S01]  /*7060*/  MOV R15, 0x0 ;  /* 0x00000000000f7802 */ /* 0x000fe20000000f00 */
[----:B------:R-:W-:Y:S02]  /*7070*/  HFMA2 R12, -RZ, RZ, 0, 5.9604644775390625e-08 ;  /* 0x00000001ff0c7431 */ /* 0x000fe400000001ff */
[----:B------:R-:W-:Y:S02]  /*7080*/  IMAD.MOV.U32 R8, RZ, RZ, 0x192 ;  /* 0x00000192ff087424 */ /* 0x000fe400078e00ff */
[----:B------:R-:W-:Y:S01]  /*7090*/  IMAD.MOV.U32 R13, RZ, RZ, RZ ;  /* 0x000000ffff0d7224 */ /* 0x000fe200078e00ff */
[----:B------:R-:W5:Y:S01]  /*70a0*/  LDCU.64 UR6, c[0x4][0x78] ;  /* 0x01000f00ff0677ac */ /* 0x000f620008000a00 */
[----:B------:R-:W2:Y:S01]  /*70b0*/  LDC.64 R14, c[0x4][R15] ;  /* 0x010000000f0e7b82 */ /* 0x000ea20000000a00 */
[----:B------:R-:W3:Y:S01]  /*70c0*/  LDCU.64 UR4, c[0x4][0x10] ;  /* 0x01000200ff0477ac */ /* 0x000ee20008000a00 */
[----:B----4-:R-:W-:Y:S01]  /*70d0*/  MOV R5, UR9 ;  /* 0x0000000900057c02 */ /* 0x010fe20008000f00 */
[----:B-1----:R-:W-:Y:S01]  /*70e0*/  IMAD.U32 R4, RZ, RZ, UR8 ;  /* 0x00000008ff047e24 */ /* 0x002fe2000f8e00ff */
[----:B-----5:R-:W-:Y:S01]  /*70f0*/  MOV R7, UR7 ;  /* 0x0000000700077c02 */ /* 0x020fe20008000f00 */
[----:B------:R-:W-:Y:S01]  /*7100*/  IMAD.U32 R6, RZ, RZ, UR6 ;  /* 0x00000006ff067e24 */ /* 0x000fe2000f8e00ff */
[----:B---3--:R-:W-:Y:S01]  /*7110*/  MOV R11, UR5 ;  /* 0x00000005000b7c02 */ /* 0x008fe20008000f00 */
[----:B------:R-:W-:Y:S02]  /*7120*/  IMAD.U32 R10, RZ, RZ, UR4 ;  /* 0x00000004ff0a7e24 */ /* 0x000fe4000f8e00ff */
[----:B------:R-:W-:Y:S07]  /*7130*/  LEPC R20, `(.L_x_132) ;  /* 0x000000001014794e */ /* 0x000fee0000000000 */
[----:B--2---:R-:W-:Y:S05]  /*7140*/  CALL.ABS.NOINC R14 ;  /* 0x000000000e007343 */ /* 0x004fea0003c00000 */
.L_x_132:
[----:B------:R-:W-:Y:S01]  /*7150*/  ISETP.NE.AND P0, PT, R61, RZ, PT ;  /* 0x000000ff3d00720c */ /* 0x000fe20003f05270 */
[----:B------:R-:W-:Y:S05]  /*7160*/  WARPSYNC.ALL ;  /* 0x0000000000007948 */ /* 0x000fea0003800000 */
[----:B------:R-:W-:Y:S01]  /*7170*/  R2UR UR4, R2 ;  /* 0x00000000020472ca */ /* 0x000fe200000e0000 */
[--C-:B---3--:R-:W-:Y:S01]  /*7180*/  HADD2.F32 R0, -RZ, R32.reuse.H0_H0 ;  /* 0x20000020ff007230 */ /* 0x108fe20000004100 */
[----:B------:R-:W-:Y:S01]  /*7190*/  R2UR UR5, R67 ;  /* 0x00000000430572ca */ /* 0x000fe200000e0000 */
[----:B------:R-:W-:Y:S01]  /*71a0*/  HADD2.F32 R2, -RZ, R32.H1_H1 ;  /* 0x30000020ff027230 */ /* 0x000fe20000004100 */
[----:B------:R-:W-:Y:S01]  /*71b0*/  BSSY.RECONVERGENT B0, `(.L_x_133) ;  /* 0x0000034000007945 */ /* 0x000fe20003800200 */
[--C-:B-1----:R-:W-:Y:S02]  /*71c0*/  HADD2.F32 R3, -RZ, R33.reuse.H0_H0 ;  /* 0x20000021ff037230 */ /* 0x102fe40000004100 */
[----:B------:R-:W-:Y:S02]  /*71d0*/  HADD2.F32 R12, -RZ, R33.H1_H1 ;  /* 0x30000021ff0c7230 */ /* 0x000fe40000004100 */
[--C-:B------:R-:W-:Y:S02]  /*71e0*/  HADD2.F32 R13, -RZ, R34.reuse.H0_H0 ;  /* 0x20000022ff0d7230 */ /* 0x100fe40000004100 */
[----:B------:R-:W-:Y:S02]  /*71f0*/  HADD2.F32 R14, -RZ, R34.H1_H1 ;  /* 0x30000022ff0e7230 */ /* 0x000fe40000004100 */
[----:B----4-:R-:W1:Y:S01]  /*7200*/  LDTM.16dp256bit.x2 R4, tmem[UR4] ;  /* 0x00000004000479ee */ /* 0x010e6200080a0000 */
[----:B------:R-:W-:Y:S01]  /*7210*/  NOP ;  /* 0x0000000000007918 */ /* 0x000fe20000000000 */
[----:B------:R-:W-:Y:S01]  /*7220*/  UIADD3 UR5, UPT, UPT, UR5, 0x330, URZ ;  /* 0x0000033005057890 */ /* 0x000fe2000fffe0ff */
[--C-:B------:R-:W-:Y:S02]  /*7230*/  HADD2.F32 R15, -RZ, R35.reuse.H0_H0 ;  /* 0x20000023ff0f7230 */ /* 0x100fe40000004100 */
[----:B------:R-:W-:Y:S01]  /*7240*/  HADD2.F32 R20, -RZ, R35.H1_H1 ;  /* 0x30000023ff147230 */ /* 0x000fe20000004100 */
[----:B------:R-:W-:Y:S09]  /*7250*/  UPRMT UR5, UR37, 0x654, UR5 ;  /* 0x0000065425057896 */ /* 0x000ff20008000005 */
[----:B-1----:R-:W-:Y:S01]  /*7260*/  SYNCS.ARRIVE.TRANS64.RED.A1T0 RZ, [UR5], RZ ;  /* 0x000000ffffff79a7 */ /* 0x002fe20008100405 */
[C---:B------:R-:W-:Y:S01]  /*7270*/  FMUL R4, R29.reuse, R4 ;  /* 0x000000041d047220 */ /* 0x040fe20000400000 */
[C---:B------:R-:W-:Y:S01]  /*7280*/  FMUL R5, R29.reuse, R5 ;  /* 0x000000051d057220 */ /* 0x040fe20000400000 */
[C---:B------:R-:W-:Y:S01]  /*7290*/  FMUL R6, R29.reuse, R6 ;  /* 0x000000061d067220 */ /* 0x040fe20000400000 */
[C---:B------:R-:W-:Y:S01]  /*72a0*/  FMUL R7, R29.reuse, R7 ;  /* 0x000000071d077220 */ /* 0x040fe20000400000 */
[C---:B------:R-:W-:Y:S01]  /*72b0*/  FFMA R4, R30.reuse, R0, R4 ;  /* 0x000000001e047223 */ /* 0x040fe20000000004 */
[C---:B------:R-:W-:Y:S01]  /*72c0*/  FMUL R8, R29.reuse, R8 ;  /* 0x000000081d087220 */ /* 0x040fe20000400000 */
[C---:B------:R-:W-:Y:S01]  /*72d0*/  FFMA R5, R30.reuse, R2, R5 ;  /* 0x000000021e057223 */ /* 0x040fe20000000005 */
[C---:B------:R-:W-:Y:S01]  /*72e0*/  FMUL R9, R29.reuse, R9 ;  /* 0x000000091d097220 */ /* 0x040fe20000400000 */
[C---:B------:R-:W-:Y:S01]  /*72f0*/  FFMA R6, R30.reuse, R3, R6 ;  /* 0x000000031e067223 */ /* 0x040fe20000000006 */
[C---:B------:R-:W-:Y:S01]  /*7300*/  FMUL R10, R29.reuse, R10 ;  /* 0x0000000a1d0a7220 */ /* 0x040fe20000400000 */
[C---:B------:R-:W-:Y:S01]  /*7310*/  FFMA R7, R30.reuse, R12, R7 ;  /* 0x0000000c1e077223 */ /* 0x040fe20000000007 */
[----:B------:R-:W-:Y:S01]  /*7320*/  FMUL R11, R29, R11 ;  /* 0x0000000b1d0b7220 */ /* 0x000fe20000400000 */
[C---:B------:R-:W-:Y:S01]  /*7330*/  FFMA R8, R30.reuse, R13, R8 ;  /* 0x0000000d1e087223 */ /* 0x040fe20000000008 */
[C---:B------:R-:W-:Y:S01]  /*7340*/  FFMA R9, R30.reuse, R14, R9 ;  /* 0x0000000e1e097223 */ /* 0x040fe20000000009 */
[C---:B------:R-:W-:Y:S01]  /*7350*/  FFMA R10, R30.reuse, R15, R10 ;  /* 0x0000000f1e0a7223 */ /* 0x040fe2000000000a */
[----:B------:R-:W-:Y:S01]  /*7360*/  FFMA R11, R30, R20, R11 ;  /* 0x000000141e0b7223 */ /* 0x000fe2000000000b */
[----:B------:R-:W-:Y:S02]  /*7370*/  F2FP.F16.F32.PACK_AB R4, R5, R4 ;  /* 0x000000040504723e */ /* 0x000fe400000000ff */
[----:B------:R-:W-:Y:S02]  /*7380*/  F2FP.F16.F32.PACK_AB R5, R7, R6 ;  /* 0x000000060705723e */ /* 0x000fe400000000ff */
[----:B------:R-:W-:Y:S02]  /*7390*/  F2FP.F16.F32.PACK_AB R6, R9, R8 ;  /* 0x000000080906723e */ /* 0x000fe400000000ff */
[----:B------:R-:W-:Y:S05]  /*73a0*/  F2FP.F16.F32.PACK_AB R7, R11, R10 ;  /* 0x0000000a0b07723e */ /* 0x000fea00000000ff */
[----:B------:R1:W-:Y:S01]  /*73b0*/  STSM.16.M88.4 [R65+0x400], R4 ;  /* 0x0004000441007844 */ /* 0x0003e20000000200 */
[----:B------:R-:W-:Y:S01]  /*73c0*/  @!PT LDS RZ, [RZ] ;  /* 0x00000000fffff984 */ /* 0x000fe20000000800 */
[----:B------:R-:W-:Y:S01]  /*73d0*/  @!PT LDS RZ, [RZ] ;  /* 0x00000000fffff984 */ /* 0x000fe20000000800 */
[----:B------:R-:W-:Y:S01]  /*73e0*/  @!PT LDS RZ, [RZ] ;  /* 0x00000000fffff984 */ /* 0x000fe20000000800 */
[----:B------:R-:W-:Y:S01]  /*73f0*/  @!PT LDS RZ, [RZ] ;  /* 0x00000000fffff984 */ /* 0x000fe20000000800 */
[----:B------:R3:W-:Y:S07]  /*7400*/  MEMBAR.ALL.CTA ;  /* 0x0000000000007992 */ /* 0x0007ee0000008000 */
[----:B---3--:R-:W3:Y:S02]  /*7410*/  FENCE.VIEW.ASYNC.S ;  /* 0x00000000000073c6 */ /* 0x008ee40000000000 */
[----:B---3--:R-:W-:Y:S06]  /*7420*/  BAR.SYNC.DEFER_BLOCKING 0x1, 0x80 ;  /* 0x0042000000007b1d */ /* 0x008fec0000010000 */
[----:B------:R-:W-:Y:S05]  /*7430*/  @P0 BRA `(.L_x_134) ;  /* 0x00000000002c0947 */ /* 0x000fea0003800000 */
[----:B------:R-:W-:Y:S01]  /*7440*/  R2UR UR12, R47 ;  /* 0x000000002f0c72ca */ /* 0x000fe200000e0000 */
[----:B------:R-:W-:Y:S01]  /*7450*/  UIADD3 UR10, UP0, UPT, UR46, 0x680, URZ ;  /* 0x000006802e0a7890 */ /* 0x000fe2000ff1e0ff */
[----:B------:R-:W-:Y:S01]  /*7460*/  R2UR UR9, R48 ;  /* 0x00000000300972ca */ /* 0x000fe200000e0000 */
[----:B------:R-:W-:Y:S01]  /*7470*/  UMOV UR7, UR36 ;  /* 0x0000002400077c82 */ /* 0x000fe20008000000 */
[----:B------:R-:W-:Y:S01]  /*7480*/  R2UR UR8, R66 ;  /* 0x00000000420872ca */ /* 0x000fe200000e0000 */
[----:B------:R-:W-:Y:S08]  /*7490*/  UIADD3.X UR11, UPT, UPT, URZ, UR47, URZ, UP0, !UPT ;  /* 0x0000002fff0b7290 */ /* 0x000ff000087fe4ff */
[----:B------:R-:W-:Y:S02]  /*74a0*/  USHF.L.U32 UR5, UR12, 0x4, URZ ;  /* 0x000000040c057899 */ /* 0x000fe400080006ff */
[----:B------:R-:W-:Y:S02]  /*74b0*/  USHF.L.U32 UR6, UR9, 0x6, URZ ;  /* 0x0000000609067899 */ /* 0x000fe400080006ff */
[----:B------:R-:W-:Y:S09]  /*74c0*/  UIADD3 UR4, UPT, UPT, UR42, 0x400, UR8 ;  /* 0x000004002a047890 */ /* 0x000ff2000fffe008 */
[----:B------:R3:W-:Y:S02]  /*74d0*/  UTMASTG.3D [UR4], [UR10] ;  /* 0x000000040a0073b5 */ /* 0x0007e40008010000 */
[----:B---3--:R0:W-:Y:S02]  /*74e0*/  UTMACMDFLUSH ;  /* 0x00000000000079b7 */ /* 0x0081e40000000000 */
.L_x_134:
[----:B------:R-:W-:Y:S05]  /*74f0*/  BSYNC.RECONVERGENT B0 ;  /* 0x0000000000007941 */ /* 0x000fea0003800200 */
.L_x_133:
[----:B------:R-:W-:Y:S04]  /*7500*/  BSSY.RECONVERGENT B0, `(.L_x_135) ;  /* 0x0000003000007945 */ /* 0x000fe80003800200 */
[----:B------:R-:W-:Y:S05]  /*7510*/  @P0 BRA `(.L_x_136) ;  /* 0x0000000000040947 */ /* 0x000fea0003800000 */
[----:B------:R-:W-:Y:S04]  /*7520*/  DEPBAR.LE SB0, 0x0 ;  /* 0x000080000000791a */ /* 0x000fe80000000000 */
.L_x_136:
[----:B------:R-:W-:Y:S05]  /*7530*/  BSYNC.RECONVERGENT B0 ;  /* 0x0000000000007941 */ /* 0x000fea0003800200 */
.L_x_135:
[----:B------:R-:W-:Y:S01]  /*7540*/  BAR.SYNC.DEFER_BLOCKING 0x1, 0x80 ;  /* 0x0042000000007b1d */ /* 0x000fe20000010000 */
[----:B------:R-:W-:Y:S01]  /*7550*/  UIADD3 UR43, UPT, UPT, UR43, 0x1, URZ ;  /* 0x000000012b2b7890 */ /* 0x000fe2000fffe0ff */
[----:B------:R-:W-:Y:S02]  /*7560*/  IADD3 R27, PT, PT, R27, 0x1, RZ ;  /* 0x000000011b1b7810 */ /* 0x000fe40007ffe0ff */
[----:B------:R-:W-:Y:S01]  /*7570*/  IADD3 R56, PT, PT, R56, 0x1, RZ ;  /* 0x0000000138387810 */ /* 0x000fe20007ffe0ff */
[----:B------:R-:W-:Y:S09]  /*7580*/  UISETP.NE.AND UP0, UPT, UR43, URZ, UPT ;  /* 0x000000ff2b00728c */ /* 0x000ff2000bf05270 */
[----:B------:R-:W-:Y:S05]  /*7590*/  BRA.U !UP0, `(.L_x_137) ;  /* 0x0000000108287547 */ /* 0x000fea000b800000 */
[----:B------:R-:W-:Y:S01]  /*75a0*/  ISETP.NE.AND P0, PT, R64, RZ, PT ;  /* 0x000000ff4000720c */ /* 0x000fe20003f05270 */
[----:B------:R-:W-:Y:S11]  /*75b0*/  IMAD.U32 R0, RZ, RZ, UR37 ;  /* 0x00000025ff007e24 */ /* 0x000ff6000f8e00ff */
[----:B------:R-:W-:Y:S01]  /*75c0*/  @!UPT UIADD3 URZ, UPT, UPT, URZ, URZ, URZ ;  /* 0x000000fffffff290 */ /* 0x000fe2000fffe0ff */
[C---:B------:R-:W-:Y:S01]  /*75d0*/  @P0 LEA R2, R55.reuse, UR42, 0x3 ;  /* 0x0000002a37020c11 */ /* 0x040fe2000f8e18ff */
[----:B------:R-:W-:Y:S04]  /*75e0*/  VIADD R55, R55, 0x1 ;  /* 0x0000000137377836 */ /* 0x000fe80000000000 */
[----:B------:R-:W-:Y:S05]  /*75f0*/  @P0 VIADD R2, R2, 0x2d0 ;  /* 0x000002d002020836 */ /* 0x000fea0000000000 */
[----:B------:R-:W-:Y:S04]  /*7600*/  @P0 PRMT R0, R0, 0x654, R2 ;  /* 0x0000065400000816 */ /* 0x000fe80000000002 */
[----:B------:R3:W-:Y:S01]  /*7610*/  @P0 SYNCS.ARRIVE.TRANS64.RED.A1T0 RZ, [R0+URZ], RZ ;  /* 0x000000ff00ff09a7 */ /* 0x0007e200081004ff */
[C---:B------:R-:W-:Y:S04]  /*7620*/  ISETP.NE.AND P0, PT, R55.reuse, 0x2, PT ;  /* 0x000000023700780c */ /* 0x040fe80003f05270 */
[----:B------:R-:W-:Y:S09]  /*7630*/  SEL R55, R55, RZ, P0 ;  /* 0x000000ff37377207 */ /* 0x000ff20000000000 */
.L_x_137:
[----:B------:R-:W-:Y:S01]  /*7640*/  ISETP.NE.AND P3, PT, R62, RZ, PT ;  /* 0x000000ff3e00720c */ /* 0x000fe20003f65270 */
[----:B------:R-:W-:Y:S01]  /*7650*/  IMAD.IADD R47, R25, 0x1, R31 ;  /* 0x00000001192f7824 */ /* 0x000fe200078e021f */
[----:B------:R-:W-:Y:S01]  /*7660*/  ISETP.NE.AND P0, PT, R63, 0x2, PT ;  /* 0x000000023f00780c */ /* 0x000fe20003f05270 */
[----:B------:R-:W-:Y:S01]  /*7670*/  IMAD.IADD R48, R26, 0x1, R46 ;  /* 0x000000011a307824 */ /* 0x000fe200078e022e */
[----:B------:R-:W-:Y:S02]  /*7680*/  ISETP.NE.AND P1, PT, R27, 0x4, PT ;  /* 0x000000041b00780c */ /* 0x000fe40003f25270 */
[----:B------:R-:W-:Y:S02]  /*7690*/  ISETP.NE.AND P2, PT, R56, 0x2, PT ;  /* 0x000000023800780c */ /* 0x000fe40003f45270 */
[----:B------:R-:W-:Y:S02]  /*76a0*/  SEL R3, RZ, 0x1, P0 ;  /* 0x00000001ff037807 */ /* 0x000fe40000000000 */
[----:B------:R-:W-:Y:S02]  /*76b0*/  SEL R2, RZ, 0x1, P1 ;  /* 0x00000001ff027807 */ /* 0x000fe40000800000 */
[----:B---3--:R-:W-:Y:S02]  /*76c0*/  SEL R0, RZ, 0x1, P2 ;  /* 0x00000001ff007807 */ /* 0x008fe40001000000 */
[----:B------:R-:W-:Y:S02]  /*76d0*/  @P3 R2UR UR36, R54 ;  /* 0x00000000362432ca */ /* 0x000fe400000e0000 */
[----:B------:R-:W-:Y:S02]  /*76e0*/  LOP3.LUT R57, R57, R3, RZ, 0x3c, !PT ;  /* 0x0000000339397212 */ /* 0x000fe400078e3cff */
[----:B------:R-:W-:Y:S02]  /*76f0*/  LOP3.LUT R58, R58, R2, RZ, 0x3c, !PT ;  /* 0x000000023a3a7212 */ /* 0x000fe400078e3cff */
[----:B------:R-:W-:Y:S02]  /*7700*/  LOP3.LUT R59, R59, R0, RZ, 0x3c, !PT ;  /* 0x000000003b3b7212 */ /* 0x000fe400078e3cff */
[----:B------:R-:W-:Y:S02]  /*7710*/  SEL R63, R63, RZ, P0 ;  /* 0x000000ff3f3f7207 */ /* 0x000fe40000000000 */
[----:B------:R-:W-:Y:S02]  /*7720*/  SEL R27, R27, RZ, P1 ;  /* 0x000000ff1b1b7207 */ /* 0x000fe40000800000 */
[----:B------:R-:W-:Y:S01]  /*7730*/  SEL R56, R56, RZ, P2 ;  /* 0x000000ff38387207 */ /* 0x000fe20001000000 */
[----:B------:R-:W-:Y:S06]  /*7740*/  @P3 BRA `(.L_x_138) ;  /* 0xffffffec00083947 */ /* 0x000fec000383ffff */
[----:B------:R-:W-:-:S09]  /*7750*/  UISETP.NE.AND UP0, UPT, UR45, URZ, UPT ;  /* 0x000000ff2d00728c */ /* 0x000fd2000bf05270 */
[----:B------:R-:W-:Y:S05]  /*7760*/  BRA.U !UP0, `(.L_x_139) ;  /* 0x0000000108487547 */ /* 0x000fea000b800000 */
[----:B------:R-:W3:Y:S02]  /*7770*/  LDCU.64 UR4, c[0x0][0x890] ;  /* 0x00011200ff0477ac */ /* 0x000ee40008000a00 */
[----:B---3--:R-:W-:-:S04]  /*7780*/  UISETP.NE.U32.AND UP0, UPT, UR4, URZ, UPT ;  /* 0x000000ff0400728c */ /* 0x008fc8000bf05070 */
[----:B------:R-:W-:-:S09]  /*7790*/  UISETP.NE.AND.EX UP0, UPT, UR5, URZ, UPT, UP0 ;  /* 0x000000ff0500728c */ /* 0x000fd2000bf05300 */
[----:B------:R-:W-:Y:S05]  /*77a0*/  BRA.U UP0, `(.L_x_140) ;  /* 0x00000001000c7547 */ /* 0x000fea000b800000 */
[----:B------:R-:W-:-:S13]  /*77b0*/  FSETP.NEU.AND P0, PT, R30, RZ, PT ;  /* 0x000000ff1e00720b */ /* 0x000fda0003f0d000 */
[----:B------:R-:W-:Y:S05]  /*77c0*/  @!P0 EXIT ;  /* 0x000000000000894d */ /* 0x000fea0003800000 */
[----:B------:R-:W-:Y:S05]  /*77d0*/  BRA `(.L_x_139) ;  /* 0x00000000002c7947 */ /* 0x000fea0003800000 */
.L_x_140:
[----:B------:R-:W-:Y:S01]  /*77e0*/  LOP3.LUT P0, RZ, R49, 0xff, RZ, 0xc0, !PT ;  /* 0x000000ff31ff7812 */ /* 0x000fe2000780c0ff */
[----:B------:R-:W-:-:S12]  /*77f0*/  BSSY.RECONVERGENT B0, `(.L_x_139) ;  /* 0x0000009000007945 */ /* 0x000fd80003800200 */
[----:B------:R-:W-:Y:S05]  /*7800*/  @P0 BRA `(.L_x_141) ;  /* 0x0000000000140947 */ /* 0x000fea0003800000 */
[----:B------:R-:W3:Y:S02]  /*7810*/  LDCU.64 UR4, c[0x0][0x888] ;  /* 0x00011100ff0477ac */ /* 0x000ee40008000a00 */
[----:B---3--:R-:W-:-:S04]  /*7820*/  ISETP.NE.U32.AND P0, PT, RZ, UR4, PT ;  /* 0x00000004ff007c0c */ /* 0x008fc8000bf05070 */
[----:B------:R-:W-:-:S13]  /*7830*/  ISETP.NE.AND.EX P0, PT, RZ, UR5, PT, P0 ;  /* 0x00000005ff007c0c */ /* 0x000fda000bf05300 */
[----:B------:R-:W-:Y:S05]  /*7840*/  @!P0 EXIT ;  /* 0x000000000000894d */ /* 0x000fea0003800000 */
[----:B------:R-:W-:Y:S05]  /*7850*/  BRA `(.L_x_142) ;  /* 0x0000000000087947 */ /* 0x000fea0003800000 */
.L_x_141:
[----:B------:R-:W-:-:S13]  /*7860*/  FSETP.NEU.AND P0, PT, R30, RZ, PT ;  /* 0x000000ff1e00720b */ /* 0x000fda0003f0d000 */
[----:B------:R-:W-:Y:S05]  /*7870*/  @!P0 EXIT ;  /* 0x000000000000894d */ /* 0x000fea0003800000 */
.L_x_142:
[----:B------:R-:W-:Y:S05]  /*7880*/  BSYNC.RECONVERGENT B0 ;  /* 0x0000000000007941 */ /* 0x000fea0003800200 */
.L_x_139:
[----:B------:R-:W-:-:S04]  /*7890*/  DEPBAR.LE SB0, 0x0 ;  /* 0x000080000000791a */ /* 0x000fc80000000000 */
[----:B------:R-:W-:Y:S05]  /*78a0*/  EXIT ;  /* 0x000000000000794d */ /* 0x000fea0003800000 */
.L_x_20:
[----:B--2---:R2:W1:Y:S02]  /*78b0*/  SYNCS.PHASECHK.TRANS64.TRYWAIT P0, [R2+URZ+0x360], R3 ;  /* 0x00036003020075a7 */ /* 0x00446400080011ff */
[----:B-1----:R-:W-:Y:S05]  /*78c0*/  @!P0 NANOSLEEP.SYNCS 0x989680 ;  /* 0x009896800000895d */ /* 0x002fea0003900000 */
[----:B------:R-:W1:Y:S02]  /*78d0*/  @!P0 SYNCS.PHASECHK.TRANS64 P0, [R2+URZ+0x360], R3 ;  /* 0x00036003020085a7 */ /* 0x000e6400080010ff */
[----:B-1----:R-:W-:Y:S05]  /*78e0*/  @!P0 BRA `(.L_x_20) ;  /* 0xfffffffc00f08947 */ /* 0x002fea000383ffff */
[----:B------:R-:W-:Y:S05]  /*78f0*/  BRA `(.L_x_143) ;  /* 0xffffffa000747947 */ /* 0x000fea000383ffff */
.L_x_23:
[----:B-1----:R-:W-:-:S07]  /*7900*/  MOV R2, UR33 ;  /* 0x0000002100027c02 */ /* 0x002fce0008000f00 */
.L_x_144:
[----:B-1----:R1:W2:Y:S02]  /*7910*/  SYNCS.PHASECHK.TRANS64.TRYWAIT P0, [R2+URZ+0x160], R4 ;  /* 0x00016004020075a7 */ /* 0x0022a400080011ff */
[----:B--2---:R-:W-:Y:S05]  /*7920*/  @!P0 NANOSLEEP.SYNCS 0x989680 ;  /* 0x009896800000895d */ /* 0x004fea0003900000 */
[----:B------:R-:W2:Y:S02]  /*7930*/  @!P0 SYNCS.PHASECHK.TRANS64 P0, [R2+URZ+0x160], R4 ;  /* 0x00016004020085a7 */ /* 0x000ea400080010ff */
[----:B--2---:R-:W-:Y:S05]  /*7940*/  @!P0 BRA `(.L_x_144) ;  /* 0xfffffffc00f08947 */ /* 0x004fea000383ffff */
[----:B------:R-:W-:Y:S05]  /*7950*/  BRA `(.L_x_22) ;  /* 0xffffffa000c47947 */ /* 0x000fea000383ffff */
.L_x_29:
[----:B-1----:R-:W-:-:S07]  /*7960*/  MOV R2, UR17 ;  /* 0x0000001100027c02 */ /* 0x002fce0008000f00 */
.L_x_145:
[----:B-1----:R1:W2:Y:S02]  /*7970*/  SYNCS.PHASECHK.TRANS64.TRYWAIT P0, [R2+URZ+0x160], R4 ;  /* 0x00016004020075a7 */ /* 0x0022a400080011ff */
[----:B--2---:R-:W-:Y:S05]  /*7980*/  @!P0 NANOSLEEP.SYNCS 0x989680 ;  /* 0x009896800000895d */ /* 0x004fea0003900000 */
[----:B------:R-:W2:Y:S02]  /*7990*/  @!P0 SYNCS.PHASECHK.TRANS64 P0, [R2+URZ+0x160], R4 ;  /* 0x00016004020085a7 */ /* 0x000ea400080010ff */
[----:B--2---:R-:W-:Y:S05]  /*79a0*/  @!P0 BRA `(.L_x_145) ;  /* 0xfffffffc00f08947 */ /* 0x004fea000383ffff */
[----:B------:R-:W-:Y:S05]  /*79b0*/  BRA `(.L_x_28) ;  /* 0xffffffa4006c7947 */ /* 0x000fea000383ffff */
.L_x_33:
[----:B-1----:R1:W2:Y:S02]  /*79c0*/  SYNCS.PHASECHK.TRANS64.TRYWAIT P0, [R2+URZ+0x2f0], R3 ;  /* 0x0002f003020075a7 */ /* 0x0022a400080011ff */
[----:B--2---:R-:W-:Y:S05]  /*79d0*/  @!P0 NANOSLEEP.SYNCS 0x989680 ;  /* 0x009896800000895d */ /* 0x004fea0003900000 */
[----:B------:R-:W2:Y:S02]  /*79e0*/  @!P0 SYNCS.PHASECHK.TRANS64 P0, [R2+URZ+0x2f0], R3 ;  /* 0x0002f003020085a7 */ /* 0x000ea400080010ff */
[----:B--2---:R-:W-:Y:S05]  /*79f0*/  @!P0 BRA `(.L_x_33) ;  /* 0xfffffffc00f08947 */ /* 0x004fea000383ffff */
[----:B------:R-:W-:Y:S05]  /*7a00*/  BRA `(.L_x_146) ;  /* 0xffffffa400fc7947 */ /* 0x000fea000383ffff */
.L_x_37:
[----:B----4-:R-:W-:-:S07]  /*7a10*/  MOV R0, UR5 ;  /* 0x0000000500007c02 */ /* 0x010fce0008000f00 */
.L_x_147:
[----:B-1----:R1:W2:Y:S02]  /*7a20*/  SYNCS.PHASECHK.TRANS64.TRYWAIT P0, [R0+URZ], R2 ;  /* 0x00000002000075a7 */ /* 0x0022a400080011ff */
[----:B--2---:R-:W-:Y:S05]  /*7a30*/  @!P0 NANOSLEEP.SYNCS 0x989680 ;  /* 0x009896800000895d */ /* 0x004fea0003900000 */
[----:B------:R-:W2:Y:S02]  /*7a40*/  @!P0 SYNCS.PHASECHK.TRANS64 P0, [R0+URZ], R2 ;  /* 0x00000002000085a7 */ /* 0x000ea400080010ff */
[----:B--2---:R-:W-:Y:S05]  /*7a50*/  @!P0 BRA `(.L_x_147) ;  /* 0xfffffffc00f08947 */ /* 0x004fea000383ffff */
[----:B------:R-:W-:Y:S05]  /*7a60*/  BRA `(.L_x_148) ;  /* 0xffffffac006c7947 */ /* 0x000fea000383ffff */
.L_x_38:
[----:B----4-:R-:W-:-:S07]  /*7a70*/  MOV R0, UR5 ;  /* 0x0000000500007c02 */ /* 0x010fce0008000f00 */
.L_x_149:
[----:B-1----:R1:W2:Y:S02]  /*7a80*/  SYNCS.PHASECHK.TRANS64.TRYWAIT P0, [R0+URZ], R3 ;  /* 0x00000003000075a7 */ /* 0x0022a400080011ff */
[----:B--2---:R-:W-:Y:S05]  /*7a90*/  @!P0 NANOSLEEP.SYNCS 0x989680 ;  /* 0x009896800000895d */ /* 0x004fea0003900000 */
[----:B------:R-:W2:Y:S02]  /*7aa0*/  @!P0 SYNCS.PHASECHK.TRANS64 P0, [R0+URZ], R3 ;  /* 0x00000003000085a7 */ /* 0x000ea400080010ff */
[----:B--2---:R-:W-:Y:S05]  /*7ab0*/  @!P0 BRA `(.L_x_149) ;  /* 0xfffffffc00f08947 */ /* 0x004fea000383ffff */
[----:B------:R-:W-:Y:S05]  /*7ac0*/  BRA `(.L_x_150) ;  /* 0xffffffac00787947 */ /* 0x000fea000383ffff */
.L_x_39:
[----:B----4-:R-:W-:-:S07]  /*7ad0*/  MOV R0, UR5 ;  /* 0x0000000500007c02 */ /* 0x010fce0008000f00 */
.L_x_151:
[----:B-1----:R1:W2:Y:S02]  /*7ae0*/  SYNCS.PHASECHK.TRANS64.TRYWAIT P0, [R0+URZ], R3 ;  /* 0x00000003000075a7 */ /* 0x0022a400080011ff */
[----:B--2---:R-:W-:Y:S05]  /*7af0*/  @!P0 NANOSLEEP.SYNCS 0x989680 ;  /* 0x009896800000895d */ /* 0x004fea0003900000 */
[----:B------:R-:W2:Y:S02]  /*7b00*/  @!P0 SYNCS.PHASECHK.TRANS64 P0, [R0+URZ], R3 ;  /* 0x00000003000085a7 */ /* 0x000ea400080010ff */
[----:B--2---:R-:W-:Y:S05]  /*7b10*/  @!P0 BRA `(.L_x_151) ;  /* 0xfffffffc00f08947 */ /* 0x004fea000383ffff */
[----:B------:R-:W-:Y:S05]  /*7b20*/  BRA `(.L_x_152) ;  /* 0xffffffac00847947 */ /* 0x000fea000383ffff */
.L_x_40:
[----:B----4-:R-:W-:-:S07]  /*7b30*/  MOV R0, UR5 ;  /* 0x0000000500007c02 */ /* 0x010fce0008000f00 */
.L_x_153:
[----:B-1----:R1:W2:Y:S02]  /*7b40*/  SYNCS.PHASECHK.TRANS64.TRYWAIT P0, [R0+URZ], R3 ;  /* 0x00000003000075a7 */ /* 0x0022a400080011ff */
[----:B--2---:R-:W-:Y:S05]  /*7b50*/  @!P0 NANOSLEEP.SYNCS 0x989680 ;  /* 0x009896800000895d */ /* 0x004fea0003900000 */
[----:B------:R-:W2:Y:S02]  /*7b60*/  @!P0 SYNCS.PHASECHK.TRANS64 P0, [R0+URZ], R3 ;  /* 0x00000003000085a7 */ /* 0x000ea400080010ff */
[----:B--2---:R-:W-:Y:S05]  /*7b70*/  @!P0 BRA `(.L_x_153) ;  /* 0xfffffffc00f08947 */ /* 0x004fea000383ffff */
[----:B------:R-:W-:Y:S05]  /*7b80*/  BRA `(.L_x_154) ;  /* 0xffffffac00907947 */ /* 0x000fea000383ffff */
.L_x_41:
[----:B----4-:R-:W-:-:S07]  /*7b90*/  MOV R0, UR5 ;  /* 0x0000000500007c02 */ /* 0x010fce0008000f00 */
.L_x_155:
[----:B-1----:R1:W2:Y:S02]  /*7ba0*/  SYNCS.PHASECHK.TRANS64.TRYWAIT P0, [R0+URZ], R3 ;  /* 0x00000003000075a7 */ /* 0x0022a400080011ff */
[----:B--2---:R-:W-:Y:S05]  /*7bb0*/  @!P0 NANOSLEEP.SYNCS 0x989680 ;  /* 0x009896800000895d */ /* 0x004fea0003900000 */
[----:B------:R-:W2:Y:S02]  /*7bc0*/  @!P0 SYNCS.PHASECHK.TRANS64 P0, [R0+URZ], R3 ;  /* 0x00000003000085a7 */ /* 0x000ea400080010ff */
[----:B--2---:R-:W-:Y:S05]  /*7bd0*/  @!P0 BRA `(.L_x_155) ;  /* 0xfffffffc00f08947 */ /* 0x004fea000383ffff */
[----:B------:R-:W-:Y:S05]  /*7be0*/  BRA `(.L_x_156) ;  /* 0xffffffac009c7947 */ /* 0x000fea000383ffff */
.L_x_42:
[----:B----4-:R-:W-:-:S07]  /*7bf0*/  MOV R0, UR5 ;  /* 0x0000000500007c02 */ /* 0x010fce0008000f00 */
.L_x_157:
[----:B-1----:R1:W2:Y:S02]  /*7c00*/  SYNCS.PHASECHK.TRANS64.TRYWAIT P0, [R0+URZ], R3 ;  /* 0x00000003000075a7 */ /* 0x0022a400080011ff */
[----:B--2---:R-:W-:Y:S05]  /*7c10*/  @!P0 NANOSLEEP.SYNCS 0x989680 ;  /* 0x009896800000895d */ /* 0x004fea0003900000 */
[----:B------:R-:W2:Y:S02]  /*7c20*/  @!P0 SYNCS.PHASECHK.TRANS64 P0, [R0+URZ], R3 ;  /* 0x00000003000085a7 */ /* 0x000ea400080010ff */
[----:B--2---:R-:W-:Y:S05]  /*7c30*/  @!P0 BRA `(.L_x_157) ;  /* 0xfffffffc00f08947 */ /* 0x004fea000383ffff */
[----:B------:R-:W-:Y:S05]  /*7c40*/  BRA `(.L_x_158) ;  /* 0xffffffac00a87947 */ /* 0x000fea000383ffff */
.L_x_43:
[----:B----4-:R-:W-:-:S07]  /*7c50*/  MOV R0, UR5 ;  /* 0x0000000500007c02 */ /* 0x010fce0008000f00 */
.L_x_159:
[----:B-1----:R1:W2:Y:S02]  /*7c60*/  SYNCS.PHASECHK.TRANS64.TRYWAIT P0, [R0+URZ], R3 ;  /* 0x00000003000075a7 */ /* 0x0022a400080011ff */
[----:B--2---:R-:W-:Y:S05]  /*7c70*/  @!P0 NANOSLEEP.SYNCS 0x989680 ;  /* 0x009896800000895d */ /* 0x004fea0003900000 */
[----:B------:R-:W2:Y:S02]  /*7c80*/  @!P0 SYNCS.PHASECHK.TRANS64 P0, [R0+URZ], R3 ;  /* 0x00000003000085a7 */ /* 0x000ea400080010ff */
[----:B--2---:R-:W-:Y:S05]  /*7c90*/  @!P0 BRA `(.L_x_159) ;  /* 0xfffffffc00f08947 */ /* 0x004fea000383ffff */
[----:B------:R-:W-:Y:S05]  /*7ca0*/  BRA `(.L_x_160) ;  /* 0xffffffac00b47947 */ /* 0x000fea000383ffff */
.L_x_44:
[----:B----4-:R-:W-:-:S07]  /*7cb0*/  MOV R0, UR5 ;  /* 0x0000000500007c02 */ /* 0x010fce0008000f00 */
.L_x_161:
[----:B-1----:R1:W2:Y:S02]  /*7cc0*/  SYNCS.PHASECHK.TRANS64.TRYWAIT P0, [R0+URZ], R3 ;  /* 0x00000003000075a7 */ /* 0x0022a400080011ff */
[----:B--2---:R-:W-:Y:S05]  /*7cd0*/  @!P0 NANOSLEEP.SYNCS 0x989680 ;  /* 0x009896800000895d */ /* 0x004fea0003900000 */
[----:B------:R-:W2:Y:S02]  /*7ce0*/  @!P0 SYNCS.PHASECHK.TRANS64 P0, [R0+URZ], R3 ;  /* 0x00000003000085a7 */ /* 0x000ea400080010ff */
[----:B--2---:R-:W-:Y:S05]  /*7cf0*/  @!P0 BRA `(.L_x_161) ;  /* 0xfffffffc00f08947 */ /* 0x004fea000383ffff */
[----:B------:R-:W-:Y:S05]  /*7d00*/  BRA `(.L_x_162) ;  /* 0xffffffac00c07947 */ /* 0x000fea000383ffff */
.L_x_45:
[----:B----4-:R-:W-:-:S07]  /*7d10*/  MOV R0, UR5 ;  /* 0x0000000500007c02 */ /* 0x010fce0008000f00 */
.L_x_163:
[----:B-1----:R1:W2:Y:S02]  /*7d20*/  SYNCS.PHASECHK.TRANS64.TRYWAIT P0, [R0+URZ], R3 ;  /* 0x00000003000075a7 */ /* 0x0022a400080011ff */
[----:B--2---:R-:W-:Y:S05]  /*7d30*/  @!P0 NANOSLEEP.SYNCS 0x989680 ;  /* 0x009896800000895d */ /* 0x004fea0003900000 */
[----:B------:R-:W2:Y:S02]  /*7d40*/  @!P0 SYNCS.PHASECHK.TRANS64 P0, [R0+URZ], R3 ;  /* 0x00000003000085a7 */ /* 0x000ea400080010ff */
[----:B--2---:R-:W-:Y:S05]  /*7d50*/  @!P0 BRA `(.L_x_163) ;  /* 0xfffffffc00f08947 */ /* 0x004fea000383ffff */
[----:B------:R-:W-:Y:S05]  /*7d60*/  BRA `(.L_x_164) ;  /* 0xffffffac00cc7947 */ /* 0x000fea000383ffff */
.L_x_46:
[----:B----4-:R-:W-:-:S07]  /*7d70*/  MOV R0, UR5 ;  /* 0x0000000500007c02 */ /* 0x010fce0008000f00 */
.L_x_165:
[----:B-1----:R1:W2:Y:S02]  /*7d80*/  SYNCS.PHASECHK.TRANS64.TRYWAIT P0, [R0+URZ], R3 ;  /* 0x00000003000075a7 */ /* 0x0022a400080011ff */
[----:B--2---:R-:W-:Y:S05]  /*7d90*/  @!P0 NANOSLEEP.SYNCS 0x989680 ;  /* 0x009896800000895d */ /* 0x004fea0003900000 */
[----:B------:R-:W2:Y:S02]  /*7da0*/  @!P0 SYNCS.PHASECHK.TRANS64 P0, [R0+URZ], R3 ;  /* 0x00000003000085a7 */ /* 0x000ea400080010ff */
[----:B--2---:R-:W-:Y:S05]  /*7db0*/  @!P0 BRA `(.L_x_165) ;  /* 0xfffffffc00f08947 */ /* 0x004fea000383ffff */
[----:B------:R-:W-:Y:S05]  /*7dc0*/  BRA `(.L_x_166) ;  /* 0xffffffac00d87947 */ /* 0x000fea000383ffff */
.L_x_47:
[----:B----4-:R-:W-:-:S07]  /*7dd0*/  MOV R0, UR5 ;  /* 0x0000000500007c02 */ /* 0x010fce0008000f00 */
.L_x_167:
[----:B-1----:R1:W2:Y:S02]  /*7de0*/  SYNCS.PHASECHK.TRANS64.TRYWAIT P0, [R0+URZ], R3 ;  /* 0x00000003000075a7 */ /* 0x0022a400080011ff */
[----:B--2---:R-:W-:Y:S05]  /*7df0*/  @!P0 NANOSLEEP.SYNCS 0x989680 ;  /* 0x009896800000895d */ /* 0x004fea0003900000 */
[----:B------:R-:W2:Y:S02]  /*7e00*/  @!P0 SYNCS.PHASECHK.TRANS64 P0, [R0+URZ], R3 ;  /* 0x00000003000085a7 */ /* 0x000ea400080010ff */
[----:B--2---:R-:W-:Y:S05]  /*7e10*/  @!P0 BRA `(.L_x_167) ;  /* 0xfffffffc00f08947 */ /* 0x004fea000383ffff */
[----:B------:R-:W-:Y:S05]  /*7e20*/  BRA `(.L_x_168) ;  /* 0xffffffac00e47947 */ /* 0x000fea000383ffff */
.L_x_48:
[----:B----4-:R-:W-:-:S07]  /*7e30*/  MOV R0, UR5 ;  /* 0x0000000500007c02 */ /* 0x010fce0008000f00 */
.L_x_169:
[----:B-1----:R1:W2:Y:S02]  /*7e40*/  SYNCS.PHASECHK.TRANS64.TRYWAIT P0, [R0+URZ], R3 ;  /* 0x00000003000075a7 */ /* 0x0022a400080011ff */
[----:B--2---:R-:W-:Y:S05]  /*7e50*/  @!P0 NANOSLEEP.SYNCS 0x989680 ;  /* 0x009896800000895d */ /* 0x004fea0003900000 */
[----:B------:R-:W2:Y:S02]  /*7e60*/  @!P0 SYNCS.PHASECHK.TRANS64 P0, [R0+URZ], R3 ;  /* 0x00000003000085a7 */ /* 0x000ea400080010ff */
[----:B--2---:R-:W-:Y:S05]  /*7e70*/  @!P0 BRA `(.L_x_169) ;  /* 0xfffffffc00f08947 */ /* 0x004fea000383ffff */
[----:B------:R-:W-:Y:S05]  /*7e80*/  BRA `(.L_x_170) ;  /* 0xffffffac00f07947 */ /* 0x000fea000383ffff */
.L_x_49:
[----:B----4-:R-:W-:-:S07]  /*7e90*/  MOV R0, UR5 ;  /* 0x0000000500007c02 */ /* 0x010fce0008000f00 */
.L_x_171:
[----:B-1----:R1:W2:Y:S02]  /*7ea0*/  SYNCS.PHASECHK.TRANS64.TRYWAIT P0, [R0+URZ], R3 ;  /* 0x00000003000075a7 */ /* 0x0022a400080011ff */
[----:B--2---:R-:W-:Y:S05]  /*7eb0*/  @!P0 NANOSLEEP.SYNCS 0x989680 ;  /* 0x009896800000895d */ /* 0x004fea0003900000 */
[----:B------:R-:W2:Y:S02]  /*7ec0*/  @!P0 SYNCS.PHASECHK.TRANS64 P0, [R0+URZ], R3 ;  /* 0x00000003000085a7 */ /* 0x000ea400080010ff */
[----:B--2---:R-:W-:Y:S05]  /*7ed0*/  @!P0 BRA `(.L_x_171) ;  /* 0xfffffffc00f08947 */ /* 0x004fea000383ffff */
[----:B------:R-:W-:Y:S05]  /*7ee0*/  BRA `(.L_x_172) ;  /* 0xffffffac00fc7947 */ /* 0x000fea000383ffff */
.L_x_50:
[----:B----4-:R-:W-:-:S07]  /*7ef0*/  MOV R0, UR5 ;  /* 0x0000000500007c02 */ /* 0x010fce0008000f00 */
.L_x_173:
[----:B-1----:R1:W2:Y:S02]  /*7f00*/  SYNCS.PHASECHK.TRANS64.TRYWAIT P0, [R0+URZ], R3 ;  /* 0x00000003000075a7 */ /* 0x0022a400080011ff */
[----:B--2---:R-:W-:Y:S05]  /*7f10*/  @!P0 NANOSLEEP.SYNCS 0x989680 ;  /* 0x009896800000895d */ /* 0x004fea0003900000 */
[----:B------:R-:W2:Y:S02]  /*7f20*/  @!P0 SYNCS.PHASECHK.TRANS64 P0, [R0+URZ], R3 ;  /* 0x00000003000085a7 */ /* 0x000ea400080010ff */
[----:B--2---:R-:W-:Y:S05]  /*7f30*/  @!P0 BRA `(.L_x_173) ;  /* 0xfffffffc00f08947 */ /* 0x004fea000383ffff */
[----:B------:R-:W-:Y:S05]  /*7f40*/  BRA `(.L_x_174) ;  /* 0xffffffb000087947 */ /* 0x000fea000383ffff */
.L_x_51:
[----:B----4-:R-:W-:-:S07]  /*7f50*/  MOV R0, UR5 ;  /* 0x0000000500007c02 */ /* 0x010fce0008000f00 */
.L_x_175:
[----:B-1----:R1:W2:Y:S02]  /*7f60*/  SYNCS.PHASECHK.TRANS64.TRYWAIT P0, [R0+URZ], R3 ;  /* 0x00000003000075a7 */ /* 0x0022a400080011ff */
[----:B--2---:R-:W-:Y:S05]  /*7f70*/  @!P0 NANOSLEEP.SYNCS 0x989680 ;  /* 0x009896800000895d */ /* 0x004fea0003900000 */
[----:B------:R-:W2:Y:S02]  /*7f80*/  @!P0 SYNCS.PHASECHK.TRANS64 P0, [R0+URZ], R3 ;  /* 0x00000003000085a7 */ /* 0x000ea400080010ff */
[----:B--2---:R-:W-:Y:S05]  /*7f90*/  @!P0 BRA `(.L_x_175) ;  /* 0xfffffffc00f08947 */ /* 0x004fea000383ffff */
[----:B------:R-:W-:Y:S05]  /*7fa0*/  BRA `(.L_x_176) ;  /* 0xffffffb000147947 */ /* 0x000fea000383ffff */
.L_x_52:
[----:B----4-:R-:W-:-:S07]  /*7fb0*/  MOV R0, UR5 ;  /* 0x0000000500007c02 */ /* 0x010fce0008000f00 */
.L_x_177:
[----:B-1----:R1:W2:Y:S02]  /*7fc0*/  SYNCS.PHASECHK.TRANS64.TRYWAIT P0, [R0+URZ], R3 ;  /* 0x00000003000075a7 */ /* 0x0022a400080011ff */
[----:B--2---:R-:W-:Y:S05]  /*7fd0*/  @!P0 NANOSLEEP.SYNCS 0x989680 ;  /* 0x009896800000895d */ /* 0x004fea0003900000 */
[----:B------:R-:W2:Y:S02]  /*7fe0*/  @!P0 SYNCS.PHASECHK.TRANS64 P0, [R0+URZ], R3 ;  /* 0x00000003000085a7 */ /* 0x000ea400080010ff */
[----:B--2---:R-:W-:Y:S05]  /*7ff0*/  @!P0 BRA `(.L_x_177) ;  /* 0xfffffffc00f08947 */ /* 0x004fea000383ffff */
[----:B------:R-:W-:Y:S05]  /*8000*/  BRA `(.L_x_178) ;  /* 0xffffffb000207947 */ /* 0x000fea000383ffff */
.L_x_53:
[----:B----4-:R-:W-:-:S07]  /*8010*/  MOV R0, UR5 ;  /* 0x0000000500007c02 */ /* 0x010fce0008000f00 */
.L_x_179:
[----:B-1----:R1:W2:Y:S02]  /*8020*/  SYNCS.PHASECHK.TRANS64.TRYWAIT P0, [R0+URZ], R3 ;  /* 0x00000003000075a7 */ /* 0x0022a400080011ff */
[----:B--2---:R-:W-:Y:S05]  /*8030*/  @!P0 NANOSLEEP.SYNCS 0x989680 ;  /* 0x009896800000895d */ /* 0x004fea0003900000 */
[----:B------:R-:W2:Y:S02]  /*8040*/  @!P0 SYNCS.PHASECHK.TRANS64 P0, [R0+URZ], R3 ;  /* 0x00000003000085a7 */ /* 0x000ea400080010ff */
[----:B--2---:R-:W-:Y:S05]  /*8050*/  @!P0 BRA `(.L_x_179) ;  /* 0xfffffffc00f08947 */ /* 0x004fea000383ffff */
[----:B------:R-:W-:Y:S05]  /*8060*/  BRA `(.L_x_180) ;  /* 0xffffffb0002c7947 */ /* 0x000fea000383ffff */
.L_x_54:
[----:B----4-:R-:W-:-:S07]  /*8070*/  MOV R0, UR5 ;  /* 0x0000000500007c02 */ /* 0x010fce0008000f00 */
.L_x_181:
[----:B-1----:R1:W2:Y:S02]  /*8080*/  SYNCS.PHASECHK.TRANS64.TRYWAIT P0, [R0+URZ], R3 ;  /* 0x00000003000075a7 */ /* 0x0022a400080011ff */
[----:B--2---:R-:W-:Y:S05]  /*8090*/  @!P0 NANOSLEEP.SYNCS 0x989680 ;  /* 0x009896800000895d */ /* 0x004fea0003900000 */
[----:B------:R-:W2:Y:S02]  /*80a0*/  @!P0 SYNCS.PHASECHK.TRANS64 P0, [R0+URZ], R3 ;  /* 0x00000003000085a7 */ /* 0x000ea400080010ff */
[----:B--2---:R-:W-:Y:S05]  /*80b0*/  @!P0 BRA `(.L_x_181) ;  /* 0xfffffffc00f08947 */ /* 0x004fea000383ffff */
[----:B------:R-:W-:Y:S05]  /*80c0*/  BRA `(.L_x_182) ;  /* 0xffffffb000387947 */ /* 0x000fea000383ffff */
.L_x_55:
[----:B----4-:R-:W-:-:S07]  /*80d0*/  MOV R0, UR5 ;  /* 0x0000000500007c02 */ /* 0x010fce0008000f00 */
.L_x_183:
[----:B-1----:R1:W2:Y:S02]  /*80e0*/  SYNCS.PHASECHK.TRANS64.TRYWAIT P0, [R0+URZ], R3 ;  /* 0x00000003000075a7 */ /* 0x0022a400080011ff */
[----:B--2---:R-:W-:Y:S05]  /*80f0*/  @!P0 NANOSLEEP.SYNCS 0x989680 ;  /* 0x009896800000895d */ /* 0x004fea0003900000 */
[----:B------:R-:W2:Y:S02]  /*8100*/  @!P0 SYNCS.PHASECHK.TRANS64 P0, [R0+URZ], R3 ;  /* 0x00000003000085a7 */ /* 0x000ea400080010ff */
[----:B--2---:R-:W-:Y:S05]  /*8110*/  @!P0 BRA `(.L_x_183) ;  /* 0xfffffffc00f08947 */ /* 0x004fea000383ffff */
[----:B------:R-:W-:Y:S05]  /*8120*/  BRA `(.L_x_184) ;  /* 0xffffffb000447947 */ /* 0x000fea000383ffff */
.L_x_56:
[----:B----4-:R-:W-:-:S07]  /*8130*/  MOV R0, UR5 ;  /* 0x0000000500007c02 */ /* 0x010fce0008000f00 */
.L_x_185:
[----:B-1----:R1:W2:Y:S02]  /*8140*/  SYNCS.PHASECHK.TRANS64.TRYWAIT P0, [R0+URZ], R3 ;  /* 0x00000003000075a7 */ /* 0x0022a400080011ff */
[----:B--2---:R-:W-:Y:S05]  /*8150*/  @!P0 NANOSLEEP.SYNCS 0x989680 ;  /* 0x009896800000895d */ /* 0x004fea0003900000 */
[----:B------:R-:W2:Y:S02]  /*8160*/  @!P0 SYNCS.PHASECHK.TRANS64 P0, [R0+URZ], R3 ;  /* 0x00000003000085a7 */ /* 0x000ea400080010ff */
[----:B--2---:R-:W-:Y:S05]  /*8170*/  @!P0 BRA `(.L_x_185) ;  /* 0xfffffffc00f08947 */ /* 0x004fea000383ffff */
[----:B------:R-:W-:Y:S05]  /*8180*/  BRA `(.L_x_186) ;  /* 0xffffffb000507947 */ /* 0x000fea000383ffff */
.L_x_57:
[----:B----4-:R-:W-:-:S07]  /*8190*/  MOV R0, UR5 ;  /* 0x0000000500007c02 */ /* 0x010fce0008000f00 */
.L_x_187:
[----:B-1----:R1:W2:Y:S02]  /*81a0*/  SYNCS.PHASECHK.TRANS64.TRYWAIT P0, [R0+URZ], R3 ;  /* 0x00000003000075a7 */ /* 0x0022a400080011ff */
[----:B--2---:R-:W-:Y:S05]  /*81b0*/  @!P0 NANOSLEEP.SYNCS 0x989680 ;  /* 0x009896800000895d */ /* 0x004fea0003900000 */
[----:B------:R-:W2:Y:S02]  /*81c0*/  @!P0 SYNCS.PHASECHK.TRANS64 P0, [R0+URZ], R3 ;  /* 0x00000003000085a7 */ /* 0x000ea400080010ff */
[----:B--2---:R-:W-:Y:S05]  /*81d0*/  @!P0 BRA `(.L_x_187) ;  /* 0xfffffffc00f08947 */ /* 0x004fea000383ffff */
[----:B------:R-:W-:Y:S05]  /*81e0*/  BRA `(.L_x_188) ;  /* 0xffffffb0005c7947 */ /* 0x000fea000383ffff */
.L_x_58:
[----:B----4-:R-:W-:-:S07]  /*81f0*/  MOV R0, UR5 ;  /* 0x0000000500007c02 */ /* 0x010fce0008000f00 */
.L_x_189:
[----:B-1----:R1:W2:Y:S02]  /*8200*/  SYNCS.PHASECHK.TRANS64.TRYWAIT P0, [R0+URZ], R3 ;  /* 0x00000003000075a7 */ /* 0x0022a400080011ff */
[----:B--2---:R-:W-:Y:S05]  /*8210*/  @!P0 NANOSLEEP.SYNCS 0x989680 ;  /* 0x009896800000895d */ /* 0x004fea0003900000 */
[----:B------:R-:W2:Y:S02]  /*8220*/  @!P0 SYNCS.PHASECHK.TRANS64 P0, [R0+URZ], R3 ;  /* 0x00000003000085a7 */ /* 0x000ea400080010ff */
[----:B--2---:R-:W-:Y:S05]  /*8230*/  @!P0 BRA `(.L_x_189) ;  /* 0xfffffffc00f08947 */ /* 0x004fea000383ffff */
[----:B------:R-:W-:Y:S05]  /*8240*/  BRA `(.L_x_190) ;  /* 0xffffffb000687947 */ /* 0x000fea000383ffff */
.L_x_59:
[----:B----4-:R-:W-:-:S07]  /*8250*/  MOV R0, UR5 ;  /* 0x0000000500007c02 */ /* 0x010fce0008000f00 */
.L_x_191:
[----:B-1----:R1:W2:Y:S02]  /*8260*/  SYNCS.PHASECHK.TRANS64.TRYWAIT P0, [R0+URZ], R3 ;  /* 0x00000003000075a7 */ /* 0x0022a400080011ff */
[----:B--2---:R-:W-:Y:S05]  /*8270*/  @!P0 NANOSLEEP.SYNCS 0x989680 ;  /* 0x009896800000895d */ /* 0x004fea0003900000 */
[----:B------:R-:W2:Y:S02]  /*8280*/  @!P0 SYNCS.PHASECHK.TRANS64 P0, [R0+URZ], R3 ;  /* 0x00000003000085a7 */ /* 0x000ea400080010ff */
[----:B--2---:R-:W-:Y:S05]  /*8290*/  @!P0 BRA `(.L_x_191) ;  /* 0xfffffffc00f08947 */ /* 0x004fea000383ffff */
[----:B------:R-:W-:Y:S05]  /*82a0*/  BRA `(.L_x_192) ;  /* 0xffffffb000747947 */ /* 0x000fea000383ffff */
.L_x_60:
[----:B----4-:R-:W-:-:S07]  /*82b0*/  MOV R0, UR5 ;  /* 0x0000000500007c02 */ /* 0x010fce0008000f00 */
.L_x_193:
[----:B-1----:R1:W2:Y:S02]  /*82c0*/  SYNCS.PHASECHK.TRANS64.TRYWAIT P0, [R0+URZ], R3 ;  /* 0x00000003000075a7 */ /* 0x0022a400080011ff */
[----:B--2---:R-:W-:Y:S05]  /*82d0*/  @!P0 NANOSLEEP.SYNCS 0x989680 ;  /* 0x009896800000895d */ /* 0x004fea0003900000 */
[----:B------:R-:W2:Y:S02]  /*82e0*/  @!P0 SYNCS.PHASECHK.TRANS64 P0, [R0+URZ], R3 ;  /* 0x00000003000085a7 */ /* 0x000ea400080010ff */
[----:B--2---:R-:W-:Y:S05]  /*82f0*/  @!P0 BRA `(.L_x_193) ;  /* 0xfffffffc00f08947 */ /* 0x004fea000383ffff */
[----:B------:R-:W-:Y:S05]  /*8300*/  BRA `(.L_x_194) ;  /* 0xffffffb000807947 */ /* 0x000fea000383ffff */
.L_x_61:
[----:B----4-:R-:W-:-:S07]  /*8310*/  MOV R0, UR5 ;  /* 0x0000000500007c02 */ /* 0x010fce0008000f00 */
.L_x_195:
[----:B-1----:R1:W2:Y:S02]  /*8320*/  SYNCS.PHASECHK.TRANS64.TRYWAIT P0, [R0+URZ], R3 ;  /* 0x00000003000075a7 */ /* 0x0022a400080011ff */
[----:B--2---:R-:W-:Y:S05]  /*8330*/  @!P0 NANOSLEEP.SYNCS 0x989680 ;  /* 0x009896800000895d */ /* 0x004fea0003900000 */
[----:B------:R-:W2:Y:S02]  /*8340*/  @!P0 SYNCS.PHASECHK.TRANS64 P0, [R0+URZ], R3 ;  /* 0x00000003000085a7 */ /* 0x000ea400080010ff */
[----:B--2---:R-:W-:Y:S05]  /*8350*/  @!P0 BRA `(.L_x_195) ;  /* 0xfffffffc00f08947 */ /* 0x004fea000383ffff */
[----:B------:R-:W-:Y:S05]  /*8360*/  BRA `(.L_x_196) ;  /* 0xffffffb0008c7947 */ /* 0x000fea000383ffff */
.L_x_62:
[----:B----4-:R-:W-:-:S07]  /*8370*/  MOV R0, UR5 ;  /* 0x0000000500007c02 */ /* 0x010fce0008000f00 */
.L_x_197:
[----:B-1----:R1:W2:Y:S02]  /*8380*/  SYNCS.PHASECHK.TRANS64.TRYWAIT P0, [R0+URZ], R3 ;  /* 0x00000003000075a7 */ /* 0x0022a400080011ff */
[----:B--2---:R-:W-:Y:S05]  /*8390*/  @!P0 NANOSLEEP.SYNCS 0x989680 ;  /* 0x009896800000895d */ /* 0x004fea0003900000 */
[----:B------:R-:W2:Y:S02]  /*83a0*/  @!P0 SYNCS.PHASECHK.TRANS64 P0, [R0+URZ], R3 ;  /* 0x00000003000085a7 */ /* 0x000ea400080010ff */
[----:B--2---:R-:W-:Y:S05]  /*83b0*/  @!P0 BRA `(.L_x_197) ;  /* 0xfffffffc00f08947 */ /* 0x004fea000383ffff */
[----:B------:R-:W-:Y:S05]  /*83c0*/  BRA `(.L_x_198) ;  /* 0xffffffb000987947 */ /* 0x000fea000383ffff */
.L_x_63:
[----:B----4-:R-:W-:-:S07]  /*83d0*/  MOV R0, UR5 ;  /* 0x0000000500007c02 */ /* 0x010fce0008000f00 */
.L_x_199:
[----:B-1----:R1:W2:Y:S02]  /*83e0*/  SYNCS.PHASECHK.TRANS64.TRYWAIT P0, [R0+URZ], R3 ;  /* 0x00000003000075a7 */ /* 0x0022a400080011ff */
[----:B--2---:R-:W-:Y:S05]  /*83f0*/  @!P0 NANOSLEEP.SYNCS 0x989680 ;  /* 0x009896800000895d */ /* 0x004fea0003900000 */
[----:B------:R-:W2:Y:S02]  /*8400*/  @!P0 SYNCS.PHASECHK.TRANS64 P0, [R0+URZ], R3 ;  /* 0x00000003000085a7 */ /* 0x000ea400080010ff */
[----:B--2---:R-:W-:Y:S05]  /*8410*/  @!P0 BRA `(.L_x_199) ;  /* 0xfffffffc00f08947 */ /* 0x004fea000383ffff */
[----:B------:R-:W-:Y:S05]  /*8420*/  BRA `(.L_x_200) ;  /* 0xffffffb000a47947 */ /* 0x000fea000383ffff */
.L_x_64:
[----:B----4-:R-:W-:-:S07]  /*8430*/  MOV R0, UR5 ;  /* 0x0000000500007c02 */ /* 0x010fce0008000f00 */
.L_x_201:
[----:B-1----:R1:W2:Y:S02]  /*8440*/  SYNCS.PHASECHK.TRANS64.TRYWAIT P0, [R0+URZ], R3 ;  /* 0x00000003000075a7 */ /* 0x0022a400080011ff */
[----:B--2---:R-:W-:Y:S05]  /*8450*/  @!P0 NANOSLEEP.SYNCS 0x989680 ;  /* 0x009896800000895d */ /* 0x004fea0003900000 */
[----:B------:R-:W2:Y:S02]  /*8460*/  @!P0 SYNCS.PHASECHK.TRANS64 P0, [R0+URZ], R3 ;  /* 0x00000003000085a7 */ /* 0x000ea400080010ff */
[----:B--2---:R-:W-:Y:S05]  /*8470*/  @!P0 BRA `(.L_x_201) ;  /* 0xfffffffc00f08947 */ /* 0x004fea000383ffff */
[----:B------:R-:W-:Y:S05]  /*8480*/  BRA `(.L_x_202) ;  /* 0xffffffb000b07947 */ /* 0x000fea000383ffff */
.L_x_65:
[----:B----4-:R-:W-:-:S07]  /*8490*/  MOV R0, UR5 ;  /* 0x0000000500007c02 */ /* 0x010fce0008000f00 */
.L_x_203:
[----:B-1----:R1:W2:Y:S02]  /*84a0*/  SYNCS.PHASECHK.TRANS64.TRYWAIT P0, [R0+URZ], R3 ;  /* 0x00000003000075a7 */ /* 0x0022a400080011ff */
[----:B--2---:R-:W-:Y:S05]  /*84b0*/  @!P0 NANOSLEEP.SYNCS 0x989680 ;  /* 0x009896800000895d */ /* 0x004fea0003900000 */
[----:B------:R-:W2:Y:S02]  /*84c0*/  @!P0 SYNCS.PHASECHK.TRANS64 P0, [R0+URZ], R3 ;  /* 0x00000003000085a7 */ /* 0x000ea400080010ff */
[----:B--2---:R-:W-:Y:S05]  /*84d0*/  @!P0 BRA `(.L_x_203) ;  /* 0xfffffffc00f08947 */ /* 0x004fea000383ffff */
[----:B------:R-:W-:Y:S05]  /*84e0*/  BRA `(.L_x_204) ;  /* 0xffffffb000bc7947 */ /* 0x000fea000383ffff */
.L_x_66:
[----:B----4-:R-:W-:-:S07]  /*84f0*/  MOV R0, UR5 ;  /* 0x0000000500007c02 */ /* 0x010fce0008000f00 */
.L_x_205:
[----:B-1----:R1:W2:Y:S02]  /*8500*/  SYNCS.PHASECHK.TRANS64.TRYWAIT P0, [R0+URZ], R3 ;  /* 0x00000003000075a7 */ /* 0x0022a400080011ff */
[----:B--2---:R-:W-:Y:S05]  /*8510*/  @!P0 NANOSLEEP.SYNCS 0x989680 ;  /* 0x009896800000895d */ /* 0x004fea0003900000 */
[----:B------:R-:W2:Y:S02]  /*8520*/  @!P0 SYNCS.PHASECHK.TRANS64 P0, [R0+URZ], R3 ;  /* 0x00000003000085a7 */ /* 0x000ea400080010ff */
[----:B--2---:R-:W-:Y:S05]  /*8530*/  @!P0 BRA `(.L_x_205) ;  /* 0xfffffffc00f08947 */ /* 0x004fea000383ffff */
[----:B------:R-:W-:Y:S05]  /*8540*/  BRA `(.L_x_206) ;  /* 0xffffffb000c87947 */ /* 0x000fea000383ffff */
.L_x_67:
[----:B----4-:R-:W-:-:S07]  /*8550*/  MOV R0, UR5 ;  /* 0x0000000500007c02 */ /* 0x010fce0008000f00 */
.L_x_207:
[----:B-1----:R1:W2:Y:S02]  /*8560*/  SYNCS.PHASECHK.TRANS64.TRYWAIT P0, [R0+URZ], R3 ;  /* 0x00000003000075a7 */ /* 0x0022a400080011ff */
[----:B--2---:R-:W-:Y:S05]  /*8570*/  @!P0 NANOSLEEP.SYNCS 0x989680 ;  /* 0x009896800000895d */ /* 0x004fea0003900000 */
[----:B------:R-:W2:Y:S02]  /*8580*/  @!P0 SYNCS.PHASECHK.TRANS64 P0, [R0+URZ], R3 ;  /* 0x00000003000085a7 */ /* 0x000ea400080010ff */
[----:B--2---:R-:W-:Y:S05]  /*8590*/  @!P0 BRA `(.L_x_207) ;  /* 0xfffffffc00f08947 */ /* 0x004fea000383ffff */
[----:B------:R-:W-:Y:S05]  /*85a0*/  BRA `(.L_x_208) ;  /* 0xffffffb000d47947 */ /* 0x000fea000383ffff */
.L_x_68:
[----:B----4-:R-:W-:-:S07]  /*85b0*/  MOV R0, UR5 ;  /* 0x0000000500007c02 */ /* 0x010fce0008000f00 */
.L_x_209:
[----:B-1----:R1:W2:Y:S02]  /*85c0*/  SYNCS.PHASECHK.TRANS64.TRYWAIT P0, [R0+URZ], R3 ;  /* 0x00000003000075a7 */ /* 0x0022a400080011ff */
[----:B--2---:R-:W-:Y:S05]  /*85d0*/  @!P0 NANOSLEEP.SYNCS 0x989680 ;  /* 0x009896800000895d */ /* 0x004fea0003900000 */
[----:B------:R-:W2:Y:S02]  /*85e0*/  @!P0 SYNCS.PHASECHK.TRANS64 P0, [R0+URZ], R3 ;  /* 0x00000003000085a7 */ /* 0x000ea400080010ff */
[----:B--2---:R-:W-:Y:S05]  /*85f0*/  @!P0 BRA `(.L_x_209) ;  /* 0xfffffffc00f08947 */ /* 0x004fea000383ffff */
[----:B------:R-:W-:Y:S05]  /*8600*/  BRA `(.L_x_210) ;  /* 0xffffffb000e07947 */ /* 0x000fea000383ffff */
.L_x_69:
[----:B----4-:R-:W-:-:S07]  /*8610*/  MOV R0, UR5 ;  /* 0x0000000500007c02 */ /* 0x010fce0008000f00 */
.L_x_211:
[----:B-1----:R1:W2:Y:S02]  /*8620*/  SYNCS.PHASECHK.TRANS64.TRYWAIT P0, [R0+URZ], R3 ;  /* 0x00000003000075a7 */ /* 0x0022a400080011ff */
[----:B--2---:R-:W-:Y:S05]  /*8630*/  @!P0 NANOSLEEP.SYNCS 0x989680 ;  /* 0x009896800000895d */ /* 0x004fea0003900000 */
[----:B------:R-:W2:Y:S02]  /*8640*/  @!P0 SYNCS.PHASECHK.TRANS64 P0, [R0+URZ], R3 ;  /* 0x00000003000085a7 */ /* 0x000ea400080010ff */
[----:B--2---:R-:W-:Y:S05]  /*8650*/  @!P0 BRA `(.L_x_211) ;  /* 0xfffffffc00f08947 */ /* 0x004fea000383ffff */
[----:B------:R-:W-:Y:S05]  /*8660*/  BRA `(.L_x_212) ;  /* 0xffffffb000ec7947 */ /* 0x000fea000383ffff */
.L_x_70:
[----:B----4-:R-:W-:-:S07]  /*8670*/  MOV R0, UR5 ;  /* 0x0000000500007c02 */ /* 0x010fce0008000f00 */
.L_x_213:
[----:B-1----:R1:W2:Y:S02]  /*8680*/  SYNCS.PHASECHK.TRANS64.TRYWAIT P0, [R0+URZ], R3 ;  /* 0x00000003000075a7 */ /* 0x0022a400080011ff */
[----:B--2---:R-:W-:Y:S05]  /*8690*/  @!P0 NANOSLEEP.SYNCS 0x989680 ;  /* 0x009896800000895d */ /* 0x004fea0003900000 */
[----:B------:R-:W2:Y:S02]  /*86a0*/  @!P0 SYNCS.PHASECHK.TRANS64 P0, [R0+URZ], R3 ;  /* 0x00000003000085a7 */ /* 0x000ea400080010ff */
[----:B--2---:R-:W-:Y:S05]  /*86b0*/  @!P0 BRA `(.L_x_213) ;  /* 0xfffffffc00f08947 */ /* 0x004fea000383ffff */
[----:B------:R-:W-:Y:S05]  /*86c0*/  BRA `(.L_x_214) ;  /* 0xffffffb000f87947 */ /* 0x000fea000383ffff */
.L_x_71:
[----:B----4-:R-:W-:-:S07]  /*86d0*/  MOV R0, UR5 ;  /* 0x0000000500007c02 */ /* 0x010fce0008000f00 */
.L_x_215:
[----:B-1----:R1:W2:Y:S02]  /*86e0*/  SYNCS.PHASECHK.TRANS64.TRYWAIT P0, [R0+URZ], R3 ;  /* 0x00000003000075a7 */ /* 0x0022a400080011ff */
[----:B--2---:R-:W-:Y:S05]  /*86f0*/  @!P0 NANOSLEEP.SYNCS 0x989680 ;  /* 0x009896800000895d */ /* 0x004fea0003900000 */
[----:B------:R-:W2:Y:S02]  /*8700*/  @!P0 SYNCS.PHASECHK.TRANS64 P0, [R0+URZ], R3 ;  /* 0x00000003000085a7 */ /* 0x000ea400080010ff */
[----:B--2---:R-:W-:Y:S05]  /*8710*/  @!P0 BRA `(.L_x_215) ;  /* 0xfffffffc00f08947 */ /* 0x004fea000383ffff */
[----:B------:R-:W-:Y:S05]  /*8720*/  BRA `(.L_x_216) ;  /* 0xffffffb400047947 */ /* 0x000fea000383ffff */
.L_x_72:
[----:B----4-:R-:W-:-:S07]  /*8730*/  MOV R0, UR5 ;  /* 0x0000000500007c02 */ /* 0x010fce0008000f00 */
.L_x_217:
[----:B-1----:R1:W2:Y:S02]  /*8740*/  SYNCS.PHASECHK.TRANS64.TRYWAIT P0, [R0+URZ], R3 ;  /* 0x00000003000075a7 */ /* 0x0022a400080011ff */
[----:B--2---:R-:W-:Y:S05]  /*8750*/  @!P0 NANOSLEEP.SYNCS 0x989680 ;  /* 0x009896800000895d */ /* 0x004fea0003900000 */
[----:B------:R-:W2:Y:S02]  /*8760*/  @!P0 SYNCS.PHASECHK.TRANS64 P0, [R0+URZ], R3 ;  /* 0x00000003000085a7 */ /* 0x000ea400080010ff */
[----:B--2---:R-:W-:Y:S05]  /*8770*/  @!P0 BRA `(.L_x_217) ;  /* 0xfffffffc00f08947 */ /* 0x004fea000383ffff */
[----:B------:R-:W-:Y:S05]  /*8780*/  BRA `(.L_x_218) ;  /* 0xffffffb400107947 */ /* 0x000fea000383ffff */
.L_x_73:
[----:B----4-:R-:W-:-:S07]  /*8790*/  MOV R0, UR5 ;  /* 0x0000000500007c02 */ /* 0x010fce0008000f00 */
.L_x_219:
[----:B-1----:R1:W2:Y:S02]  /*87a0*/  SYNCS.PHASECHK.TRANS64.TRYWAIT P0, [R0+URZ], R3 ;  /* 0x00000003000075a7 */ /* 0x0022a400080011ff */
[----:B--2---:R-:W-:Y:S05]  /*87b0*/  @!P0 NANOSLEEP.SYNCS 0x989680 ;  /* 0x009896800000895d */ /* 0x004fea0003900000 */
[----:B------:R-:W2:Y:S02]  /*87c0*/  @!P0 SYNCS.PHASECHK.TRANS64 P0, [R0+URZ], R3 ;  /* 0x00000003000085a7 */ /* 0x000ea400080010ff */
[----:B--2---:R-:W-:Y:S05]  /*87d0*/  @!P0 BRA `(.L_x_219) ;  /* 0xfffffffc00f08947 */ /* 0x004fea000383ffff */
[----:B------:R-:W-:Y:S05]  /*87e0*/  BRA `(.L_x_220) ;  /* 0xffffffb4001c7947 */ /* 0x000fea000383ffff */
.L_x_74:
[----:B----4-:R-:W-:-:S07]  /*87f0*/  MOV R0, UR5 ;  /* 0x0000000500007c02 */ /* 0x010fce0008000f00 */
.L_x_221:
[----:B-1----:R1:W2:Y:S02]  /*8800*/  SYNCS.PHASECHK.TRANS64.TRYWAIT P0, [R0+URZ], R3 ;  /* 0x00000003000075a7 */ /* 0x0022a400080011ff */
[----:B--2---:R-:W-:Y:S05]  /*8810*/  @!P0 NANOSLEEP.SYNCS 0x989680 ;  /* 0x009896800000895d */ /* 0x004fea0003900000 */
[----:B------:R-:W2:Y:S02]  /*8820*/  @!P0 SYNCS.PHASECHK.TRANS64 P0, [R0+URZ], R3 ;  /* 0x00000003000085a7 */ /* 0x000ea400080010ff */
[----:B--2---:R-:W-:Y:S05]  /*8830*/  @!P0 BRA `(.L_x_221) ;  /* 0xfffffffc00f08947 */ /* 0x004fea000383ffff */
[----:B------:R-:W-:Y:S05]  /*8840*/  BRA `(.L_x_222) ;  /* 0xffffffb400287947 */ /* 0x000fea000383ffff */
.L_x_75:
[----:B----4-:R-:W-:-:S07]  /*8850*/  MOV R0, UR5 ;  /* 0x0000000500007c02 */ /* 0x010fce0008000f00 */
.L_x_223:
[----:B-1----:R1:W2:Y:S02]  /*8860*/  SYNCS.PHASECHK.TRANS64.TRYWAIT P0, [R0+URZ], R3 ;  /* 0x00000003000075a7 */ /* 0x0022a400080011ff */
[----:B--2---:R-:W-:Y:S05]  /*8870*/  @!P0 NANOSLEEP.SYNCS 0x989680 ;  /* 0x009896800000895d */ /* 0x004fea0003900000 */
[----:B------:R-:W2:Y:S02]  /*8880*/  @!P0 SYNCS.PHASECHK.TRANS64 P0, [R0+URZ], R3 ;  /* 0x00000003000085a7 */ /* 0x000ea400080010ff */
[----:B--2---:R-:W-:Y:S05]  /*8890*/  @!P0 BRA `(.L_x_223) ;  /* 0xfffffffc00f08947 */ /* 0x004fea000383ffff */
[----:B------:R-:W-:Y:S05]  /*88a0*/  BRA `(.L_x_224) ;  /* 0xffffffb400347947 */ /* 0x000fea000383ffff */
.L_x_76:
[----:B----4-:R-:W-:-:S07]  /*88b0*/  MOV R0, UR5 ;  /* 0x0000000500007c02 */ /* 0x010fce0008000f00 */
.L_x_225:
[----:B-1----:R1:W2:Y:S02]  /*88c0*/  SYNCS.PHASECHK.TRANS64.TRYWAIT P0, [R0+URZ], R3 ;  /* 0x00000003000075a7 */ /* 0x0022a400080011ff */
[----:B--2---:R-:W-:Y:S05]  /*88d0*/  @!P0 NANOSLEEP.SYNCS 0x989680 ;  /* 0x009896800000895d */ /* 0x004fea0003900000 */
[----:B------:R-:W2:Y:S02]  /*88e0*/  @!P0 SYNCS.PHASECHK.TRANS64 P0, [R0+URZ], R3 ;  /* 0x00000003000085a7 */ /* 0x000ea400080010ff */
[----:B--2---:R-:W-:Y:S05]  /*88f0*/  @!P0 BRA `(.L_x_225) ;  /* 0xfffffffc00f08947 */ /* 0x004fea000383ffff */
[----:B------:R-:W-:Y:S05]  /*8900*/  BRA `(.L_x_226) ;  /* 0xffffffb400407947 */ /* 0x000fea000383ffff */
.L_x_77:
[----:B----4-:R-:W-:-:S07]  /*8910*/  MOV R0, UR5 ;  /* 0x0000000500007c02 */ /* 0x010fce0008000f00 */
.L_x_227:
[----:B-1----:R1:W2:Y:S02]  /*8920*/  SYNCS.PHASECHK.TRANS64.TRYWAIT P0, [R0+URZ], R3 ;  /* 0x00000003000075a7 */ /* 0x0022a400080011ff */
[----:B--2---:R-:W-:Y:S05]  /*8930*/  @!P0 NANOSLEEP.SYNCS 0x989680 ;  /* 0x009896800000895d */ /* 0x004fea0003900000 */
[----:B------:R-:W2:Y:S02]  /*8940*/  @!P0 SYNCS.PHASECHK.TRANS64 P0, [R0+URZ], R3 ;  /* 0x00000003000085a7 */ /* 0x000ea400080010ff */
[----:B--2---:R-:W-:Y:S05]  /*8950*/  @!P0 BRA `(.L_x_227) ;  /* 0xfffffffc00f08947 */ /* 0x004fea000383ffff */
[----:B------:R-:W-:Y:S05]  /*8960*/  BRA `(.L_x_228) ;  /* 0xffffffb4004c7947 */ /* 0x000fea000383ffff */
.L_x_78:
[----:B----4-:R-:W-:-:S07]  /*8970*/  MOV R0, UR5 ;  /* 0x0000000500007c02 */ /* 0x010fce0008000f00 */
.L_x_229:
[----:B-1----:R1:W2:Y:S02]  /*8980*/  SYNCS.PHASECHK.TRANS64.TRYWAIT P0, [R0+URZ], R3 ;  /* 0x00000003000075a7 */ /* 0x0022a400080011ff */
[----:B--2---:R-:W-:Y:S05]  /*8990*/  @!P0 NANOSLEEP.SYNCS 0x989680 ;  /* 0x009896800000895d */ /* 0x004fea0003900000 */
[----:B------:R-:W2:Y:S02]  /*89a0*/  @!P0 SYNCS.PHASECHK.TRANS64 P0, [R0+URZ], R3 ;  /* 0x00000003000085a7 */ /* 0x000ea400080010ff */
[----:B--2---:R-:W-:Y:S05]  /*89b0*/  @!P0 BRA `(.L_x_229) ;  /* 0xfffffffc00f08947 */ /* 0x004fea000383ffff */
[----:B------:R-:W-:Y:S05]  /*89c0*/  BRA `(.L_x_230) ;  /* 0xffffffb400587947 */ /* 0x000fea000383ffff */
.L_x_79:
[----:B----4-:R-:W-:-:S07]  /*89d0*/  MOV R0, UR5 ;  /* 0x0000000500007c02 */ /* 0x010fce0008000f00 */
.L_x_231:
[----:B-1----:R1:W2:Y:S02]  /*89e0*/  SYNCS.PHASECHK.TRANS64.TRYWAIT P0, [R0+URZ], R3 ;  /* 0x00000003000075a7 */ /* 0x0022a400080011ff */
[----:B--2---:R-:W-:Y:S05]  /*89f0*/  @!P0 NANOSLEEP.SYNCS 0x989680 ;  /* 0x009896800000895d */ /* 0x004fea0003900000 */
[----:B------:R-:W2:Y:S02]  /*8a00*/  @!P0 SYNCS.PHASECHK.TRANS64 P0, [R0+URZ], R3 ;  /* 0x00000003000085a7 */ /* 0x000ea400080010ff */
[----:B--2---:R-:W-:Y:S05]  /*8a10*/  @!P0 BRA `(.L_x_231) ;  /* 0xfffffffc00f08947 */ /* 0x004fea000383ffff */
[----:B------:R-:W-:Y:S05]  /*8a20*/  BRA `(.L_x_232) ;  /* 0xffffffb400647947 */ /* 0x000fea000383ffff */
.L_x_82:
[----:B-1----:R1:W2:Y:S02]  /*8a30*/  SYNCS.PHASECHK.TRANS64.TRYWAIT P0, [R0+URZ+0x350], R4 ;  /* 0x00035004000075a7 */ /* 0x0022a400080011ff */
[----:B--2---:R-:W-:Y:S05]  /*8a40*/  @!P0 NANOSLEEP.SYNCS 0x989680 ;  /* 0x009896800000895d */ /* 0x004fea0003900000 */
[----:B------:R-:W2:Y:S02]  /*8a50*/  @!P0 SYNCS.PHASECHK.TRANS64 P0, [R0+URZ+0x350], R4 ;  /* 0x00035004000085a7 */ /* 0x000ea400080010ff */
[----:B--2---:R-:W-:Y:S05]  /*8a60*/  @!P0 BRA `(.L_x_82) ;  /* 0xfffffffc00f08947 */ /* 0x004fea000383ffff */
[----:B------:R-:W-:Y:S05]  /*8a70*/  BRA `(.L_x_233) ;  /* 0xffffffb400c07947 */ /* 0x000fea000383ffff */
.L_x_83:
[----:B------:R-:W-:-:S07]  /*8a80*/  MOV R0, UR5 ;  /* 0x0000000500007c02 */ /* 0x000fce0008000f00 */
.L_x_234:
[----:B-1----:R1:W2:Y:S02]  /*8a90*/  SYNCS.PHASECHK.TRANS64.TRYWAIT P0, [R0+URZ+0x300], R5 ;  /* 0x00030005000075a7 */ /* 0x0022a400080011ff */
[----:B--2---:R-:W-:Y:S05]  /*8aa0*/  @!P0 NANOSLEEP.SYNCS 0x989680 ;  /* 0x009896800000895d */ /* 0x004fea0003900000 */
[----:B------:R-:W2:Y:S02]  /*8ab0*/  @!P0 SYNCS.PHASECHK.TRANS64 P0, [R0+URZ+0x300], R5 ;  /* 0x00030005000085a7 */ /* 0x000ea400080010ff */
[----:B--2---:R-:W-:Y:S05]  /*8ac0*/  @!P0 BRA `(.L_x_234) ;  /* 0xfffffffc00f08947 */ /* 0x004fea000383ffff */
[----:B------:R-:W-:Y:S05]  /*8ad0*/  BRA `(.L_x_235) ;  /* 0xffffffb400d07947 */ /* 0x000fea000383ffff */
.L_x_84:
[----:B-1----:R1:W2:Y:S02]  /*8ae0*/  SYNCS.PHASECHK.TRANS64.TRYWAIT P1, [R0+URZ+0x2f0], R4 ;  /* 0x0002f004000075a7 */ /* 0x0022a400080211ff */
[----:B--2---:R-:W-:Y:S05]  /*8af0*/  @!P1 NANOSLEEP.SYNCS 0x989680 ;  /* 0x009896800000995d */ /* 0x004fea0003900000 */
[----:B------:R-:W2:Y:S02]  /*8b00*/  @!P1 SYNCS.PHASECHK.TRANS64 P1, [R0+URZ+0x2f0], R4 ;  /* 0x0002f004000095a7 */ /* 0x000ea400080210ff */
[----:B--2---:R-:W-:Y:S05]  /*8b10*/  @!P1 BRA `(.L_x_84) ;  /* 0xfffffffc00f09947 */ /* 0x004fea000383ffff */
[----:B------:R-:W-:Y:S05]  /*8b20*/  BRA `(.L_x_236) ;  /* 0xffffffb800007947 */ /* 0x000fea000383ffff */
.L_x_87:
[----:B------:R-:W-:-:S07]  /*8b30*/  MOV R0, UR5 ;  /* 0x0000000500007c02 */ /* 0x000fce0008000f00 */
.L_x_237:
[----:B-1----:R1:W2:Y:S02]  /*8b40*/  SYNCS.PHASECHK.TRANS64.TRYWAIT P0, [R0+URZ+0x300], R2 ;  /* 0x00030002000075a7 */ /* 0x0022a400080011ff */
[----:B--2---:R-:W-:Y:S05]  /*8b50*/  @!P0 NANOSLEEP.SYNCS 0x989680 ;  /* 0x009896800000895d */ /* 0x004fea0003900000 */
[----:B------:R-:W2:Y:S02]  /*8b60*/  @!P0 SYNCS.PHASECHK.TRANS64 P0, [R0+URZ+0x300], R2 ;  /* 0x00030002000085a7 */ /* 0x000ea400080010ff */
[----:B--2---:R-:W-:Y:S05]  /*8b70*/  @!P0 BRA `(.L_x_237) ;  /* 0xfffffffc00f08947 */ /* 0x004fea000383ffff */
[----:B------:R-:W-:Y:S05]  /*8b80*/  BRA `(.L_x_86) ;  /* 0xffffffb800547947 */ /* 0x000fea000383ffff */
.L_x_94:
[----:B-1----:R1:W2:Y:S02]  /*8b90*/  SYNCS.PHASECHK.TRANS64.TRYWAIT P1, [R0+URZ+0x2f0], R2 ;  /* 0x0002f002000075a7 */ /* 0x0022a400080211ff */
[----:B--2---:R-:W-:Y:S05]  /*8ba0*/  @!P1 NANOSLEEP.SYNCS 0x989680 ;  /* 0x009896800000995d */ /* 0x004fea0003900000 */
[----:B------:R-:W2:Y:S02]  /*8bb0*/  @!P1 SYNCS.PHASECHK.TRANS64 P1, [R0+URZ+0x2f0], R2 ;  /* 0x0002f002000095a7 */ /* 0x000ea400080210ff */
[----:B--2---:R-:W-:Y:S05]  /*8bc0*/  @!P1 BRA `(.L_x_94) ;  /* 0xfffffffc00f09947 */ /* 0x004fea000383ffff */
[----:B------:R-:W-:Y:S05]  /*8bd0*/  BRA `(.L_x_238) ;  /* 0xffffffbc00b47947 */ /* 0x000fea000383ffff */
.L_x_95:
[----:B------:R-:W-:-:S07]  /*8be0*/  MOV R2, UR8 ;  /* 0x0000000800027c02 */ /* 0x000fce0008000f00 */
.L_x_239:
[----:B-1----:R1:W2:Y:S02]  /*8bf0*/  SYNCS.PHASECHK.TRANS64.TRYWAIT P0, [R2+URZ+0x330], R0 ;  /* 0x00033000020075a7 */ /* 0x0022a400080011ff */
[----:B--2---:R-:W-:Y:S05]  /*8c00*/  @!P0 NANOSLEEP.SYNCS 0x989680 ;  /* 0x009896800000895d */ /* 0x004fea0003900000 */
[----:B------:R-:W2:Y:S02]  /*8c10*/  @!P0 SYNCS.PHASECHK.TRANS64 P0, [R2+URZ+0x330], R0 ;  /* 0x00033000020085a7 */ /* 0x000ea400080010ff */
[----:B--2---:R-:W-:Y:S05]  /*8c20*/  @!P0 BRA `(.L_x_239) ;  /* 0xfffffffc00f08947 */ /* 0x004fea000383ffff */
[----:B------:R-:W-:Y:S05]  /*8c30*/  BRA `(.L_x_240) ;  /* 0xffffffc000047947 */ /* 0x000fea000383ffff */
.L_x_98:
[----:B------:R-:W-:Y:S07]  /*8c40*/  MOV R0, UR7 ;  /* 0x0000000700007c02 */ /* 0x000fee0008000f00 */
.L_x_241:
[----:B-1----:R1:W2:Y:S02]  /*8c50*/  SYNCS.PHASECHK.TRANS64.TRYWAIT P0, [R0+URZ], R2 ;  /* 0x00000002000075a7 */ /* 0x0022a400080011ff */
[----:B--2---:R-:W-:Y:S05]  /*8c60*/  @!P0 NANOSLEEP.SYNCS 0x989680 ;  /* 0x009896800000895d */ /* 0x004fea0003900000 */
[----:B------:R-:W2:Y:S02]  /*8c70*/  @!P0 SYNCS.PHASECHK.TRANS64 P0, [R0+URZ], R2 ;  /* 0x00000002000085a7 */ /* 0x000ea400080010ff */
[----:B--2---:R-:W-:Y:S05]  /*8c80*/  @!P0 BRA `(.L_x_241) ;  /* 0xfffffffc00f08947 */ /* 0x004fea000383ffff */
[----:B------:R-:W-:Y:S05]  /*8c90*/  BRA `(.L_x_97) ;  /* 0xffffffc000207947 */ /* 0x000fea000383ffff */
.L_x_101:
[----:B------:R-:W-:-:S07]  /*8ca0*/  MOV R0, UR5 ;  /* 0x0000000500007c02 */ /* 0x000fce0008000f00 */
.L_x_242:
[----:B--2---:R2:W3:Y:S02]  /*8cb0*/  SYNCS.PHASECHK.TRANS64.TRYWAIT P0, [R0+URZ], R2 ;  /* 0x00000002000075a7 */ /* 0x0044e400080011ff */
[----:B---3--:R-:W-:Y:S05]  /*8cc0*/  @!P0 NANOSLEEP.SYNCS 0x989680 ;  /* 0x009896800000895d */ /* 0x008fea0003900000 */
[----:B------:R-:W3:Y:S02]  /*8cd0*/  @!P0 SYNCS.PHASECHK.TRANS64 P0, [R0+URZ], R2 ;  /* 0x00000002000085a7 */ /* 0x000ee400080010ff */
[----:B---3--:R-:W-:Y:S05]  /*8ce0*/  @!P0 BRA `(.L_x_242) ;  /* 0xfffffffc00f08947 */ /* 0x008fea000383ffff */
[----:B------:R-:W-:Y:S05]  /*8cf0*/  BRA `(.L_x_243) ;  /* 0xffffffc000d47947 */ /* 0x000fea000383ffff */
.L_x_102:
[----:B------:R-:W-:-:S07]  /*8d00*/  MOV R0, UR5 ;  /* 0x0000000500007c02 */ /* 0x000fce0008000f00 */
.L_x_244:
[----:B-1----:R1:W2:Y:S02]  /*8d10*/  SYNCS.PHASECHK.TRANS64.TRYWAIT P0, [R0+URZ], R3 ;  /* 0x00000003000075a7 */ /* 0x0022a400080011ff */
[----:B--2---:R-:W-:Y:S05]  /*8d20*/  @!P0 NANOSLEEP.SYNCS 0x989680 ;  /* 0x009896800000895d */ /* 0x004fea0003900000 */
[----:B------:R-:W2:Y:S02]  /*8d30*/  @!P0 SYNCS.PHASECHK.TRANS64 P0, [R0+URZ], R3 ;  /* 0x00000003000085a7 */ /* 0x000ea400080010ff */
[----:B--2---:R-:W-:Y:S05]  /*8d40*/  @!P0 BRA `(.L_x_244) ;  /* 0xfffffffc00f08947 */ /* 0x004fea000383ffff */
[----:B------:R-:W-:Y:S05]  /*8d50*/  BRA `(.L_x_245) ;  /* 0xffffffc000e07947 */ /* 0x000fea000383ffff */
.L_x_103:
[----:B------:R-:W-:-:S07]  /*8d60*/  MOV R0, UR5 ;  /* 0x0000000500007c02 */ /* 0x000fce0008000f00 */
.L_x_246:
[----:B-1----:R1:W2:Y:S02]  /*8d70*/  SYNCS.PHASECHK.TRANS64.TRYWAIT P0, [R0+URZ], R3 ;  /* 0x00000003000075a7 */ /* 0x0022a400080011ff */
[----:B--2---:R-:W-:Y:S05]  /*8d80*/  @!P0 NANOSLEEP.SYNCS 0x989680 ;  /* 0x009896800000895d */ /* 0x004fea0003900000 */
[----:B------:R-:W2:Y:S02]  /*8d90*/  @!P0 SYNCS.PHASECHK.TRANS64 P0, [R0+URZ], R3 ;  /* 0x00000003000085a7 */ /* 0x000ea400080010ff */
[----:B--2---:R-:W-:Y:S05]  /*8da0*/  @!P0 BRA `(.L_x_246) ;  /* 0xfffffffc00f08947 */ /* 0x004fea000383ffff */
[----:B------:R-:W-:Y:S05]  /*8db0*/  BRA `(.L_x_247) ;  /* 0xffffffc000ec7947 */ /* 0x000fea000383ffff */
.L_x_104:
[----:B-1----:R-:W-:-:S07]  /*8dc0*/  MOV R0, UR7 ;  /* 0x0000000700007c02 */ /* 0x002fce0008000f00 */
.L_x_248:
[----:B-1----:R1:W2:Y:S02]  /*8dd0*/  SYNCS.PHASECHK.TRANS64.TRYWAIT P0, [R0+URZ], R2 ;  /* 0x00000002000075a7 */ /* 0x0022a400080011ff */
[----:B--2---:R-:W-:Y:S05]  /*8de0*/  @!P0 NANOSLEEP.SYNCS 0x989680 ;  /* 0x009896800000895d */ /* 0x004fea0003900000 */
[----:B------:R-:W2:Y:S02]  /*8df0*/  @!P0 SYNCS.PHASECHK.TRANS64 P0, [R0+URZ], R2 ;  /* 0x00000002000085a7 */ /* 0x000ea400080010ff */
[----:B--2---:R-:W-:Y:S05]  /*8e00*/  @!P0 BRA `(.L_x_248) ;  /* 0xfffffffc00f08947 */ /* 0x004fea000383ffff */
[----:B------:R-:W-:Y:S05]  /*8e10*/  BRA `(.L_x_249) ;  /* 0xffffffc000f87947 */ /* 0x000fea000383ffff */
.L_x_109:
[----:B--2---:R2:W3:Y:S02]  /*8e20*/  SYNCS.PHASECHK.TRANS64.TRYWAIT P0, [R0+URZ+0x2f0], R2 ;  /* 0x0002f002000075a7 */ /* 0x0044e400080011ff */
[----:B---3--:R-:W-:Y:S05]  /*8e30*/  @!P0 NANOSLEEP.SYNCS 0x989680 ;  /* 0x009896800000895d */ /* 0x008fea0003900000 */
[----:B------:R-:W3:Y:S02]  /*8e40*/  @!P0 SYNCS.PHASECHK.TRANS64 P0, [R0+URZ+0x2f0], R2 ;  /* 0x0002f002000085a7 */ /* 0x000ee400080010ff */
[----:B---3--:R-:W-:Y:S05]  /*8e50*/  @!P0 BRA `(.L_x_109) ;  /* 0xfffffffc00f08947 */ /* 0x008fea000383ffff */
[----:B------:R-:W-:Y:S05]  /*8e60*/  BRA `(.L_x_250) ;  /* 0xffffffc400f07947 */ /* 0x000fea000383ffff */
.L_x_112:
[----:B------:R-:W-:Y:S07]  /*8e70*/  MOV R0, UR7 ;  /* 0x0000000700007c02 */ /* 0x000fee0008000f00 */
.L_x_251:
[----:B--2---:R2:W3:Y:S02]  /*8e80*/  SYNCS.PHASECHK.TRANS64.TRYWAIT P0, [R0+URZ+0x2e8], R2 ;  /* 0x0002e802000075a7 */ /* 0x0044e400080011ff */
[----:B---3--:R-:W-:Y:S05]  /*8e90*/  @!P0 NANOSLEEP.SYNCS 0x989680 ;  /* 0x009896800000895d */ /* 0x008fea0003900000 */
[----:B------:R-:W3:Y:S02]  /*8ea0*/  @!P0 SYNCS.PHASECHK.TRANS64 P0, [R0+URZ+0x2e8], R2 ;  /* 0x0002e802000085a7 */ /* 0x000ee400080010ff */
[----:B---3--:R-:W-:Y:S05]  /*8eb0*/  @!P0 BRA `(.L_x_251) ;  /* 0xfffffffc00f08947 */ /* 0x008fea000383ffff */
[----:B------:R-:W-:Y:S05]  /*8ec0*/  BRA `(.L_x_111) ;  /* 0xffffffc800d87947 */ /* 0x000fea000383ffff */
.L_x_115:
[----:B------:R-:W-:Y:S07]  /*8ed0*/  MOV R0, UR13 ;  /* 0x0000000d00007c02 */ /* 0x000fee0008000f00 */
.L_x_252:
[----:B-1----:R1:W2:Y:S02]  /*8ee0*/  SYNCS.PHASECHK.TRANS64.TRYWAIT P2, [R0+URZ+0x2d0], R29 ;  /* 0x0002d01d000075a7 */ /* 0x0022a400080411ff */
[----:B--2---:R-:W-:Y:S05]  /*8ef0*/  @!P2 NANOSLEEP.SYNCS 0x989680 ;  /* 0x009896800000a95d */ /* 0x004fea0003900000 */
[----:B------:R-:W2:Y:S02]  /*8f00*/  @!P2 SYNCS.PHASECHK.TRANS64 P2, [R0+URZ+0x2d0], R29 ;  /* 0x0002d01d0000a5a7 */ /* 0x000ea400080410ff */
[----:B--2---:R-:W-:Y:S05]  /*8f10*/  @!P2 BRA `(.L_x_252) ;  /* 0xfffffffc00f0a947 */ /* 0x004fea000383ffff */
[----:B------:R-:W-:Y:S05]  /*8f20*/  BRA `(.L_x_253) ;  /* 0xffffffcc00747947 */ /* 0x000fea000383ffff */
.L_x_117:
[----:B------:R-:W-:-:S07]  /*8f30*/  MOV R0, UR4 ;  /* 0x0000000400007c02 */ /* 0x000fce0008000f00 */
.L_x_254:
[----:B-1----:R1:W3:Y:S02]  /*8f40*/  SYNCS.PHASECHK.TRANS64.TRYWAIT P0, [R0+URZ], R2 ;  /* 0x00000002000075a7 */ /* 0x0022e400080011ff */
[----:B---3--:R-:W-:Y:S05]  /*8f50*/  @!P0 NANOSLEEP.SYNCS 0x989680 ;  /* 0x009896800000895d */ /* 0x008fea0003900000 */
[----:B------:R-:W3:Y:S02]  /*8f60*/  @!P0 SYNCS.PHASECHK.TRANS64 P0, [R0+URZ], R2 ;  /* 0x00000002000085a7 */ /* 0x000ee400080010ff */
[----:B---3--:R-:W-:Y:S05]  /*8f70*/  @!P0 BRA `(.L_x_254) ;  /* 0xfffffffc00f08947 */ /* 0x008fea000383ffff */
[----:B------:R-:W-:Y:S05]  /*8f80*/  BRA `(.L_x_255) ;  /* 0xffffffd000107947 */ /* 0x000fea000383ffff */
.L_x_119:
[----:B--2---:R2:W4:Y:S02]  /*8f90*/  SYNCS.PHASECHK.TRANS64.TRYWAIT P0, [R0+URZ+0x2f0], R2 ;  /* 0x0002f002000075a7 */ /* 0x00452400080011ff */
[----:B----4-:R-:W-:Y:S05]  /*8fa0*/  @!P0 NANOSLEEP.SYNCS 0x989680 ;  /* 0x009896800000895d */ /* 0x010fea0003900000 */
[----:B------:R-:W4:Y:S02]  /*8fb0*/  @!P0 SYNCS.PHASECHK.TRANS64 P0, [R0+URZ+0x2f0], R2 ;  /* 0x0002f002000085a7 */ /* 0x000f2400080010ff */
[----:B----4-:R-:W-:Y:S05]  /*8fc0*/  @!P0 BRA `(.L_x_119) ;  /* 0xfffffffc00f08947 */ /* 0x010fea000383ffff */
[----:B------:R-:W-:Y:S05]  /*8fd0*/  BRA `(.L_x_256) ;  /* 0xffffffd000f87947 */ /* 0x000fea000383ffff */
.L_x_129:
[----:B-1----:R1:W2:Y:S02]  /*8fe0*/  SYNCS.PHASECHK.TRANS64.TRYWAIT P1, [R3+URZ+0x2c0], R4 ;  /* 0x0002c004030075a7 */ /* 0x0022a400080211ff */
[----:B--2---:R-:W-:Y:S05]  /*8ff0*/  @!P1 NANOSLEEP.SYNCS 0x989680 ;  /* 0x009896800000995d */ /* 0x004fea0003900000 */
[----:B------:R-:W2:Y:S02]  /*9000*/  @!P1 SYNCS.PHASECHK.TRANS64 P1, [R3+URZ+0x2c0], R4 ;  /* 0x0002c004030095a7 */ /* 0x000ea400080210ff */
[----:B--2---:R-:W-:Y:S05]  /*9010*/  @!P1 BRA `(.L_x_129) ;  /* 0xfffffffc00f09947 */ /* 0x004fea000383ffff */
[----:B------:R-:W-:Y:S05]  /*9020*/  BRA `(.L_x_128) ;  /* 0xffffffdc00d87947 */ /* 0x000fea000383ffff */
.L_x_131:
[----:B----4-:R4:W1:Y:S02]  /*9030*/  SYNCS.PHASECHK.TRANS64.TRYWAIT P1, [R67+URZ+0x310], R5 ;  /* 0x00031005430075a7 */ /* 0x01086400080211ff */
[----:B-1----:R-:W-:Y:S05]  /*9040*/  @!P1 NANOSLEEP.SYNCS 0x989680 ;  /* 0x009896800000995d */ /* 0x002fea0003900000 */
[----:B------:R-:W1:Y:S02]  /*9050*/  @!P1 SYNCS.PHASECHK.TRANS64 P1, [R67+URZ+0x310], R5 ;  /* 0x00031005430095a7 */ /* 0x000e6400080210ff */
[----:B-1----:R-:W-:Y:S05]  /*9060*/  @!P1 BRA `(.L_x_131) ;  /* 0xfffffffc00f09947 */ /* 0x002fea000383ffff */
[----:B------:R-:W-:Y:S05]  /*9070*/  BRA `(.L_x_130) ;  /* 0xffffffdc00f07947 */ /* 0x000fea000383ffff */
        .weak           $__internal_0_$__cuda_sm10x_tcgen05_guardrail_trap_col_being_dealloced_not_returned_by_alloc
        .type           $__internal_0_$__cuda_sm10x_tcgen05_guardrail_trap_col_being_dealloced_not_returned_by_alloc,@function
        .size           $__internal_0_$__cuda_sm10x_tcgen05_guardrail_trap_col_being_dealloced_not_returned_by_alloc,($__internal_1_$__cuda_sm10x_tcgen05_guardrail_trap_phase_invalid_during_alloc - $__internal_0_$__cuda_sm10x_tcgen05_guardrail_trap_col_being_dealloced_not_returned_by_alloc)
$__internal_0_$__cuda_sm10x_tcgen05_guardrail_trap_col_being_dealloced_not_returned_by_alloc:
[----:B------:R-:W-:Y:S05]  /*9080*/  BPT.TRAP 0x1 ;  /* 0x000000040000795c */ /* 0x000fea0000300000 */
[----:B------:R-:W-:-:S04]  /*9090*/  HFMA2 R3, -RZ, RZ, 0, 0 ;  /* 0x00000000ff037431 */ /* 0x000fc800000001ff */
[----:B------:R-:W-:Y:S05]  /*90a0*/  RET.REL.NODEC R2 `(_ZN7cutlass13device_kernelINS_4gemm6kernel13GemmUniversalIN4cute5tupleIJiiiiEEENS1_10collective13CollectiveMmaINS1_35MainloopSm100TmaUmmaWarpSpecializedILi44ELi2ELi4ENS5_IJNS4_1CILi1EEESB_SB_EEEEENS5_IJNSA_ILi64EEENSA_ILi16EEENSA_ILi32EEEEEENS_6half_tENS5_IJlSB_lEEESI_SJ_NS4_8TiledMMAINS4_8MMA_AtomIJNS4_20SM100_MMA_F16BF16_SSISI_SI_fLi64ELi16ELNS4_4UMMA5MajorE0ELSO_0ELNSN_7ScaleInE0ELSP_0EEEEEENS4_6LayoutISC_NS5_IJNSA_ILi0EEEST_ST_EEEEENS5_IJNS4_10UnderscoreESW_SW_EEEEENS4_13SM90_TMA_LOADENS4_14ComposedLayoutINS4_7SwizzleILi2ELi4ELi3EEENS4_18smem_ptr_flag_bitsILi16EEENSS_INS5_IJNSA_ILi8EEESG_EEENS5_IJSG_SB_EEEEEEEvNS4_8identityESZ_S19_vS1A_EENS_8epilogue10collective18CollectiveEpilogueINS1C_23Sm100TmaWarpSpecializedILi2ELi1ELi8ELb1ELb0EEEJSH_NS5_IJNSS_ISE_SB_EENSS_ISF_SB_EEEEESI_SJ_SI_SJ_NS1C_6fusion15FusionCallbacksIS1G_NS1K_17LinearCombinationISI_fSI_fLNS_15FloatRoundStyleE2EEESH_S1J_JEEENS4_5SM1004TMEM4LOAD26SM100_TMEM_LOAD_16dp256b2xESZ_NS10_INS11_ILi1ELi4ELi3EEES14_NSS_INS5_IJS15_SF_EEENS5_IJSF_SB_EEEEEEENS4_17SM75_U32x4_LDSM_NENS4_14SM90_TMA_STOREES1Y_NS4_17SM90_U32x4_STSM_NENS4_39AutoVectorizingCopyWithAssumedAlignmentILi128EEEEEEvvEEEEvNT_6ParamsE) ;  /* 0xffffff6c02d47950 */ /* 0x000fea0003c3ffff */
        .weak           $__internal_1_$__cuda_sm10x_tcgen05_guardrail_trap_phase_invalid_during_alloc
        .type           $__internal_1_$__cuda_sm10x_tcgen05_guardrail_trap_phase_invalid_during_alloc,@function
        .size           $__internal_1_$__cuda_sm10x_tcgen05_guardrail_trap_phase_invalid_during_alloc,($__internal_2_$__cuda_sm10x_tcgen05_guardrail_trap_unallocated_columns_being_dealloced - $__internal_1_$__cuda_sm10x_tcgen05_guardrail_trap_phase_invalid_during_alloc)
$__internal_1_$__cuda_sm10x_tcgen05_guardrail_trap_phase_invalid_during_alloc:
[----:B------:R-:W-:Y:S05]  /*90b0*/  BPT.TRAP 0x1 ;  /* 0x000000040000795c */ /* 0x000fea0000300000 */
[----:B------:R-:W-:-:S04]  /*90c0*/  MOV R3, 0x0 ;  /* 0x0000000000037802 */ /* 0x000fc80000000f00 */
[----:B------:R-:W-:Y:S05]  /*90d0*/  RET.REL.NODEC R2 `(_ZN7cutlass13device_kernelINS_4gemm6kernel13GemmUniversalIN4cute5tupleIJiiiiEEENS1_10collective13CollectiveMmaINS1_35MainloopSm100TmaUmmaWarpSpecializedILi44ELi2ELi4ENS5_IJNS4_1CILi1EEESB_SB_EEEEENS5_IJNSA_ILi64EEENSA_ILi16EEENSA_ILi32EEEEEENS_6half_tENS5_IJlSB_lEEESI_SJ_NS4_8TiledMMAINS4_8MMA_AtomIJNS4_20SM100_MMA_F16BF16_SSISI_SI_fLi64ELi16ELNS4_4UMMA5MajorE0ELSO_0ELNSN_7ScaleInE0ELSP_0EEEEEENS4_6LayoutISC_NS5_IJNSA_ILi0EEEST_ST_EEEEENS5_IJNS4_10UnderscoreESW_SW_EEEEENS4_13SM90_TMA_LOADENS4_14ComposedLayoutINS4_7SwizzleILi2ELi4ELi3EEENS4_18smem_ptr_flag_bitsILi16EEENSS_INS5_IJNSA_ILi8EEESG_EEENS5_IJSG_SB_EEEEEEEvNS4_8identityESZ_S19_vS1A_EENS_8epilogue10collective18CollectiveEpilogueINS1C_23Sm100TmaWarpSpecializedILi2ELi1ELi8ELb1ELb0EEEJSH_NS5_IJNSS_ISE_SB_EENSS_ISF_SB_EEEEESI_SJ_SI_SJ_NS1C_6fusion15FusionCallbacksIS1G_NS1K_17LinearCombinationISI_fSI_fLNS_15FloatRoundStyleE2EEESH_S1J_JEEENS4_5SM1004TMEM4LOAD26SM100_TMEM_LOAD_16dp256b2xESZ_NS10_INS11_ILi1ELi4ELi3EEES14_NSS_INS5_IJS15_SF_EEENS5_IJSF_SB_EEEEEEENS4_17SM75_U32x4_LDSM_NENS4_14SM90_TMA_STOREES1Y_NS4_17SM90_U32x4_STSM_NENS4_39AutoVectorizingCopyWithAssumedAlignmentILi128EEEEEEvvEEEEvNT_6ParamsE) ;  /* 0xffffff6c02c87950 */ /* 0x000fea0003c3ffff */
        .weak           $__internal_2_$__cuda_sm10x_tcgen05_guardrail_trap_unallocated_columns_being_dealloced
        .type           $__internal_2_$__cuda_sm10x_tcgen05_guardrail_trap_unallocated_columns_being_dealloced,@function
        .size           $__internal_2_$__cuda_sm10x_tcgen05_guardrail_trap_unallocated_columns_being_dealloced,(.L_x_258 - $__internal_2_$__cuda_sm10x_tcgen05_guardrail_trap_unallocated_columns_being_dealloced)
$__internal_2_$__cuda_sm10x_tcgen05_guardrail_trap_unallocated_columns_being_dealloced:
[----:B------:R-:W-:Y:S05]  /*90e0*/  BPT.TRAP 0x1 ;  /* 0x000000040000795c */ /* 0x000fea0000300000 */
[----:B------:R-:W-:-:S04]  /*90f0*/  HFMA2 R3, -RZ, RZ, 0, 0 ;  /* 0x00000000ff037431 */ /* 0x000fc800000001ff */
[----:B------:R-:W-:Y:S05]  /*9100*/  RET.REL.NODEC R2 `(_ZN7cutlass13device_kernelINS_4gemm6kernel13GemmUniversalIN4cute5tupleIJiiiiEEENS1_10collective13CollectiveMmaINS1_35MainloopSm100TmaUmmaWarpSpecializedILi44ELi2ELi4ENS5_IJNS4_1CILi1EEESB_SB_EEEEENS5_IJNSA_ILi64EEENSA_ILi16EEENSA_ILi32EEEEEENS_6half_tENS5_IJlSB_lEEESI_SJ_NS4_8TiledMMAINS4_8MMA_AtomIJNS4_20SM100_MMA_F16BF16_SSISI_SI_fLi64ELi16ELNS4_4UMMA5MajorE0ELSO_0ELNSN_7ScaleInE0ELSP_0EEEEEENS4_6LayoutISC_NS5_IJNSA_ILi0EEEST_ST_EEEEENS5_IJNS4_10UnderscoreESW_SW_EEEEENS4_13SM90_TMA_LOADENS4_14ComposedLayoutINS4_7SwizzleILi2ELi4ELi3EEENS4_18smem_ptr_flag_bitsILi16EEENSS_INS5_IJNSA_ILi8EEESG_EEENS5_IJSG_SB_EEEEEEEvNS4_8identityESZ_S19_vS1A_EENS_8epilogue10collective18CollectiveEpilogueINS1C_23Sm100TmaWarpSpecializedILi2ELi1ELi8ELb1ELb0EEEJSH_NS5_IJNSS_ISE_SB_EENSS_ISF_SB_EEEEESI_SJ_SI_SJ_NS1C_6fusion15FusionCallbacksIS1G_NS1K_17LinearCombinationISI_fSI_fLNS_15FloatRoundStyleE2EEESH_S1J_JEEENS4_5SM1004TMEM4LOAD26SM100_TMEM_LOAD_16dp256b2xESZ_NS10_INS11_ILi1ELi4ELi3EEES14_NSS_INS5_IJS15_SF_EEENS5_IJSF_SB_EEEEEEENS4_17SM75_U32x4_LDSM_NENS4_14SM90_TMA_STOREES1Y_NS4_17SM90_U32x4_STSM_NENS4_39AutoVectorizingCopyWithAssumedAlignmentILi128EEEEEEvvEEEEvNT_6ParamsE) ;  /* 0xffffff6c02bc7950 */ /* 0x000fea0003c3ffff */
.L_x_257:
[----:B------:R-:W-:-:S00]  /*9110*/  BRA `(.L_x_257) ;  /* 0xfffffffc00fc7947 */ /* 0x000fc0000383ffff */
[----:B------:R-:W-:-:S00]  /*9120*/  NOP ;  /* 0x0000000000007918 */ /* 0x000fc00000000000 */
        /* <DEDUP_REMOVED lines=13> */
.L_x_258:


//--------------------- .nv.global.init           --------------------------
	.section	.nv.global.init,"aw",@progbits
.nv.global.init:
	.type		$str$27,@object
	.size		$str$27,($str$28 - $str$27)
$str$27:
        /*0000*/ 	.byte	0x28, 0x61, 0x64, 0x64, 0x72, 0x65, 0x73, 0x73, 0x20, 0x26, 0x20, 0x6d, 0x61, 0x73, 0x6b, 0x29
        /*0010*/ 	.byte	0x20, 0x3d, 0x3d, 0x20, 0x30, 0x00
	.type		$str$28,@object
	.size		$str$28,($str$26 - $str$28)
$str$28:
        /*0016*/ 	.byte	0x2f, 0x74, 0x6d, 0x70, 0x2f, 0x63, 0x75, 0x74, 0x6c, 0x61, 0x73, 0x73, 0x5f, 0x73, 0x77, 0x65
        /*0026*/ 	.byte	0x65, 0x70, 0x5f, 0x73, 0x72, 0x63, 0x2f, 0x69, 0x6e, 0x63, 0x6c, 0x75, 0x64, 0x65, 0x2f, 0x63
        /*0036*/ 	.byte	0x75, 0x74, 0x65, 0x2f, 0x70, 0x6f, 0x69, 0x6e, 0x74, 0x65, 0x72, 0x5f, 0x66, 0x6c, 0x61, 0x67
        /*0046*/ 	.byte	0x67, 0x65, 0x64, 0x2e, 0x68, 0x70, 0x70, 0x00
	.type		$str$26,@object
	.size		$str$26,($str$25 - $str$26)
$str$26:
        /*004e*/ 	.byte	0x2f, 0x74, 0x6d, 0x70, 0x2f, 0x63, 0x75, 0x74, 0x6c, 0x61, 0x73, 0x73, 0x5f, 0x73, 0x77, 0x65
        /*005e*/ 	.byte	0x65, 0x70, 0x5f, 0x73, 0x72, 0x63, 0x2f, 0x69, 0x6e, 0x63, 0x6c, 0x75, 0x64, 0x65, 0x2f, 0x63
        /*006e*/ 	.byte	0x75, 0x74, 0x65, 0x2f, 0x61, 0x74, 0x6f, 0x6d, 0x2f, 0x63, 0x6f, 0x70, 0x79, 0x5f, 0x74, 0x72
        /*007e*/ 	.byte	0x61, 0x69, 0x74, 0x73, 0x5f, 0x73, 0x6d, 0x31, 0x30, 0x30, 0x2e, 0x68, 0x70, 0x70, 0x00
	.type		$str$25,@object
	.size		$str$25,(__unnamed_1 - $str$25)
$str$25:
        /*008d*/ 	.byte	0x28, 0x28, 0x75, 0x69, 0x6e, 0x74, 0x33, 0x32, 0x5f, 0x74, 0x28, 0x74, 0x68, 0x72, 0x65, 0x61
        /*009d*/ 	.byte	0x64, 0x49, 0x64, 0x78, 0x2e, 0x78, 0x29, 0x20, 0x2f, 0x20, 0x33, 0x32, 0x29, 0x20, 0x25, 0x20
        /*00ad*/ 	.byte	0x34, 0x29, 0x20, 0x3d, 0x3d, 0x20, 0x28, 0x28, 0x28, 0x74, 0x6d, 0x65, 0x6d, 0x5f, 0x61, 0x64
        /*00bd*/ 	.byte	0x64, 0x72, 0x20, 0x3e, 0x3e, 0x20, 0x31, 0x36, 0x29, 0x20, 0x2f, 0x20, 0x33, 0x32, 0x29, 0x20
        /*00cd*/ 	.byte	0x25, 0x20, 0x34, 0x29, 0x00
	.type		__unnamed_1,@object
	.size		__unnamed_1,(__unnamed_2 - __unnamed_1)
__unnamed_1:
        /*00d2*/ 	.byte	0x61, 0x75, 0x74, 0x6f, 0x20, 0x63, 0x75, 0x74, 0x65, 0x3a, 0x3a, 0x61, 0x73, 0x5f, 0x70, 0x6f
        /* <DEDUP_REMOVED lines=24> */
        /*0262*/ 	.byte	0x3e, 0x3e, 0x3e, 0x5d, 0x00
	.type		__unnamed_2,@object
	.size		__unnamed_2,(.L_2 - __unnamed_2)
__unnamed_2:
        /* <DEDUP_REMOVED lines=42> */
        /*0507*/ 	.byte	0x3e, 0x5d, 0x00
.L_2:


//--------------------- .nv.shared._ZN7cutlass13device_kernelINS_4gemm6kernel13GemmUniversalIN4cute5tupleIJiiiiEEENS1_10collective13CollectiveMmaINS1_35MainloopSm100TmaUmmaWarpSpecializedILi44ELi2ELi4ENS5_IJNS4_1CILi1EEESB_SB_EEEEENS5_IJNSA_ILi64EEENSA_ILi16EEENSA_ILi32EEEEEENS_6half_tENS5_IJlSB_lEEESI_SJ_NS4_8TiledMMAINS4_8MMA_AtomIJNS4_20SM100_MMA_F16BF16_SSISI_SI_fLi64ELi16ELNS4_4UMMA5MajorE0ELSO_0ELNSN_7ScaleInE0ELSP_0EEEEEENS4_6LayoutISC_NS5_IJNSA_ILi0EEEST_ST_EEEEENS5_IJNS4_10UnderscoreESW_SW_EEEEENS4_13SM90_TMA_LOADENS4_14ComposedLayoutINS4_7SwizzleILi2ELi4ELi3EEENS4_18smem_ptr_flag_bitsILi16EEENSS_INS5_IJNSA_ILi8EEESG_EEENS5_IJSG_SB_EEEEEEEvNS4_8identityESZ_S19_vS1A_EENS_8epilogue10collective18CollectiveEpilogueINS1C_23Sm100TmaWarpSpecializedILi2ELi1ELi8ELb1ELb0EEEJSH_NS5_IJNSS_ISE_SB_EENSS_ISF_SB_EEEEESI_SJ_SI_SJ_NS1C_6fusion15FusionCallbacksIS1G_NS1K_17LinearCombinationISI_fSI_fLNS_15FloatRoundStyleE2EEESH_S1J_JEEENS4_5SM1004TMEM4LOAD26SM100_TMEM_LOAD_16dp256b2xESZ_NS10_INS11_ILi1ELi4ELi3EEES14_NSS_INS5_IJS15_SF_EEENS5_IJSF_SB_EEEEEEENS4_17SM75_U32x4_LDSM_NENS4_14SM90_TMA_STOREES1Y_NS4_17SM90_U32x4_STSM_NENS4_39AutoVectorizingCopyWithAssumedAlignmentILi128EEEEEEvvEEEEvNT_6ParamsE --------------------------
	.section	.nv.shared._ZN7cutlass13device_kernelINS_4gemm6kernel13GemmUniversalIN4cute5tupleIJiiiiEEENS1_10collective13CollectiveMmaINS1_35MainloopSm100TmaUmmaWarpSpecializedILi44ELi2ELi4ENS5_IJNS4_1CILi1EEESB_SB_EEEEENS5_IJNSA_ILi64EEENSA_ILi16EEENSA_ILi32EEEEEENS_6half_tENS5_IJlSB_lEEESI_SJ_NS4_8TiledMMAINS4_8MMA_AtomIJNS4_20SM100_MMA_F16BF16_SSISI_SI_fLi64ELi16ELNS4_4UMMA5MajorE0ELSO_0ELNSN_7ScaleInE0ELSP_0EEEEEENS4_6LayoutISC_NS5_IJNSA_ILi0EEEST_ST_EEEEENS5_IJNS4_10UnderscoreESW_SW_EEEEENS4_13SM90_TMA_LOADENS4_14ComposedLayoutINS4_7SwizzleILi2ELi4ELi3EEENS4_18smem_ptr_flag_bitsILi16EEENSS_INS5_IJNSA_ILi8EEESG_EEENS5_IJSG_SB_EEEEEEEvNS4_8identityESZ_S19_vS1A_EENS_8epilogue10collective18CollectiveEpilogueINS1C_23Sm100TmaWarpSpecializedILi2ELi1ELi8ELb1ELb0EEEJSH_NS5_IJNSS_ISE_SB_EENSS_ISF_SB_EEEEESI_SJ_SI_SJ_NS1C_6fusion15FusionCallbacksIS1G_NS1K_17LinearCombinationISI_fSI_fLNS_15FloatRoundStyleE2EEESH_S1J_JEEENS4_5SM1004TMEM4LOAD26SM100_TMEM_LOAD_16dp256b2xESZ_NS10_INS11_ILi1ELi4ELi3EEES14_NSS_INS5_IJS15_SF_EEENS5_IJSF_SB_EEEEEEENS4_17SM75_U32x4_LDSM_NENS4_14SM90_TMA_STOREES1Y_NS4_17SM90_U32x4_STSM_NENS4_39AutoVectorizingCopyWithAssumedAlignmentILi128EEEEEEvvEEEEvNT_6ParamsE,"aw",@nobits
	.sectionflags	@""
	.align	16
	.zero		1024


//--------------------- .nv.shared.reserved.0     --------------------------
	.section	.nv.shared.reserved.0,"aw",@nobits
	.weak		__nv_reservedSMEM_offset_0_alias
	.size		__nv_reservedSMEM_offset_0_alias, 0, 64
	.other		__nv_reservedSMEM_offset_0_alias,@"STO_CUDA_RESERVED_SHARED STV_DEFAULT"
__nv_reservedSMEM_offset_0_alias:
	.zero		0
.nv.shared.reserved.0:
	.zero		64
	.weak		__nv_reservedSMEM_tcgen05_partition
	.type		__nv_reservedSMEM_tcgen05_partition,@object
	.size		__nv_reservedSMEM_tcgen05_partition,(.L_0 - __nv_reservedSMEM_tcgen05_partition)
__nv_reservedSMEM_tcgen05_partition:
	.zero		32
.L_0:


//--------------------- .nv.global                --------------------------
	.section	.nv.global,"aw",@nobits
.nv.global:
	.type		_ZN40_INTERNAL_cfc1816d_4_k_cu_c1ffe0e9_118224cute1_E,@object
	.size		_ZN40_INTERNAL_cfc1816d_4_k_cu_c1ffe0e9_118224cute1_E,(_ZN40_INTERNAL_cfc1816d_4_k_cu_c1ffe0e9_118224cuda3std3__45__cpo6cbeginE - _ZN40_INTERNAL_cfc1816d_4_k_cu_c1ffe0e9_118224cute1_E)
_ZN40_INTERNAL_cfc1816d_4_k_cu_c1ffe0e9_118224cute1_E:
	.zero		1
	.type		_ZN40_INTERNAL_cfc1816d_4_k_cu_c1ffe0e9_118224cuda3std3__45__cpo6cbeginE,@object
	.size		_ZN40_INTERNAL_cfc1816d_4_k_cu_c1ffe0e9_118224cuda3std3__45__cpo6cbeginE,(_ZN40_INTERNAL_cfc1816d_4_k_cu_c1ffe0e9_118224cuda3std3__48in_placeE - _ZN40_INTERNAL_cfc1816d_4_k_cu_c1ffe0e9_118224cuda3std3__45__cpo6cbeginE)
_ZN40_INTERNAL_cfc1816d_4_k_cu_c1ffe0e9_118224cuda3std3__45__cpo6cbeginE:
	.zero		1
	.type		_ZN40_INTERNAL_cfc1816d_4_k_cu_c1ffe0e9_118224cuda3std3__48in_placeE,@object
	.size		_ZN40_INTERNAL_cfc1816d_4_k_cu_c1ffe0e9_118224cuda3std3__48in_placeE,(_ZN40_INTERNAL_cfc1816d_4_k_cu_c1ffe0e9_118224cuda3std6ranges3__45__cpo9iter_moveE - _ZN40_INTERNAL_cfc1816d_4_k_cu_c1ffe0e9_118224cuda3std3__48in_placeE)
_ZN40_INTERNAL_cfc1816d_4_k_cu_c1ffe0e9_118224cuda3std3__48in_placeE:
	.zero		1
	.type		_ZN40_INTERNAL_cfc1816d_4_k_cu_c1ffe0e9_118224cuda3std6ranges3__45__cpo9iter_moveE,@object
	.size		_ZN40_INTERNAL_cfc1816d_4_k_cu_c1ffe0e9_118224cuda3std6ranges3__45__cpo9iter_moveE,(_ZN40_INTERNAL_cfc1816d_4_k_cu_c1ffe0e9_118224cuda3std3__45__cpo5beginE - _ZN40_INTERNAL_cfc1816d_4_k_cu_c1ffe0e9_118224cuda3std6ranges3__45__cpo9iter_moveE)
_ZN40_INTERNAL_cfc1816d_4_k_cu_c1ffe0e9_118224cuda3std6ranges3__45__cpo9iter_moveE:
	.zero		1
	.type		_ZN40_INTERNAL_cfc1816d_4_k_cu_c1ffe0e9_118224cuda3std3__45__cpo5beginE,@object
	.size		_ZN40_INTERNAL_cfc1816d_4_k_cu_c1ffe0e9_118224cuda3std3__45__cpo5beginE,(_ZN40_INTERNAL_cfc1816d_4_k_cu_c1ffe0e9_118224cuda3std3__442_GLOBAL__N__cfc1816d_4_k_cu_c1ffe0e9_118226ignoreE - _ZN40_INTERNAL_cfc1816d_4_k_cu_c1ffe0e9_118224cuda3std3__45__cpo5beginE)
_ZN40_INTERNAL_cfc1816d_4_k_cu_c1ffe0e9_118224cuda3std3__45__cpo5beginE:
	.zero		1
	.type		_ZN40_INTERNAL_cfc1816d_4_k_cu_c1ffe0e9_118224cuda3std3__442_GLOBAL__N__cfc1816d_4_k_cu_c1ffe0e9_118226ignoreE,@object
	.size		_ZN40_INTERNAL_cfc1816d_4_k_cu_c1ffe0e9_118224cuda3std3__442_GLOBAL__N__cfc1816d_4_k_cu_c1ffe0e9_118226ignoreE,(_ZN40_INTERNAL_cfc1816d_4_k_cu_c1ffe0e9_118224cute7productE - _ZN40_INTERNAL_cfc1816d_4_k_cu_c1ffe0e9_118224cuda3std3__442_GLOBAL__N__cfc1816d_4_k_cu_c1ffe0e9_118226ignoreE)
_ZN40_INTERNAL_cfc1816d_4_k_cu_c1ffe0e9_118224cuda3std3__442_GLOBAL__N__cfc1816d_4_k_cu_c1ffe0e9_118226ignoreE:
	.zero		1
	.type		_ZN40_INTERNAL_cfc1816d_4_k_cu_c1ffe0e9_118224cute7productE,@object
	.size		_ZN40_INTERNAL_cfc1816d_4_k_cu_c1ffe0e9_118224cute7productE,(_ZN40_INTERNAL_cfc1816d_4_k_cu_c1ffe0e9_118224cuda3std3__45__cpo3endE - _ZN40_INTERNAL_cfc1816d_4_k_cu_c1ffe0e9_118224cute7productE)
_ZN40_INTERNAL_cfc1816d_4_k_cu_c1ffe0e9_118224cute7productE:
	.zero		1
	.type		_ZN40_INTERNAL_cfc1816d_4_k_cu_c1ffe0e9_118224cuda3std3__45__cpo3endE,@object
	.size		_ZN40_INTERNAL_cfc1816d_4_k_cu_c1ffe0e9_118224cuda3std3__45__cpo3endE,(_ZN40_INTERNAL_cfc1816d_4_k_cu_c1ffe0e9_118224cuda3std3__419piecewise_constructE - _ZN40_INTERNAL_cfc1816d_4_k_cu_c1ffe0e9_118224cuda3std3__45__cpo3endE)
_ZN40_INTERNAL_cfc1816d_4_k_cu_c1ffe0e9_118224cuda3std3__45__cpo3endE:
	.zero		1
	.type		_ZN40_INTERNAL_cfc1816d_4_k_cu_c1ffe0e9_118224cuda3std3__419piecewise_constructE,@object
	.size		_ZN40_INTERNAL_cfc1816d_4_k_cu_c1ffe0e9_118224cuda3std3__419piecewise_constructE,(_ZN40_INTERNAL_cfc1816d_4_k_cu_c1ffe0e9_118224cuda3std3__45__cpo4cendE - _ZN40_INTERNAL_cfc1816d_4_k_cu_c1ffe0e9_118224cuda3std3__419piecewise_constructE)
_ZN40_INTERNAL_cfc1816d_4_k_cu_c1ffe0e9_118224cuda3std3__419piecewise_constructE:
	.zero		1
	.type		_ZN40_INTERNAL_cfc1816d_4_k_cu_c1ffe0e9_118224cuda3std3__45__cpo4cendE,@object
	.size		_ZN40_INTERNAL_cfc1816d_4_k_cu_c1ffe0e9_118224cuda3std3__45__cpo4cendE,(_ZN40_INTERNAL_cfc1816d_4_k_cu_c1ffe0e9_118224cuda3std6ranges3__45__cpo4swapE - _ZN40_INTERNAL_cfc1816d_4_k_cu_c1ffe0e9_118224cuda3std3__45__cpo4cendE)
_ZN40_INTERNAL_cfc1816d_4_k_cu_c1ffe0e9_118224cuda3std3__45__cpo4cendE:
	.zero		1
	.type		_ZN40_INTERNAL_cfc1816d_4_k_cu_c1ffe0e9_118224cuda3std6ranges3__45__cpo4swapE,@object
	.size		_ZN40_INTERNAL_cfc1816d_4_k_cu_c1ffe0e9_118224cuda3std6ranges3__45__cpo4swapE,(.L_10 - _ZN40_INTERNAL_cfc1816d_4_k_cu_c1ffe0e9_118224cuda3std6ranges3__45__cpo4swapE)
_ZN40_INTERNAL_cfc1816d_4_k_cu_c1ffe0e9_118224cuda3std6ranges3__45__cpo4swapE:
	.zero		1
.L_10:


//--------------------- .nv.constant0._ZN7cutlass13device_kernelINS_4gemm6kernel13GemmUniversalIN4cute5tupleIJiiiiEEENS1_10collective13CollectiveMmaINS1_35MainloopSm100TmaUmmaWarpSpecializedILi44ELi2ELi4ENS5_IJNS4_1CILi1EEESB_SB_EEEEENS5_IJNSA_ILi64EEENSA_ILi16EEENSA_ILi32EEEEEENS_6half_tENS5_IJlSB_lEEESI_SJ_NS4_8TiledMMAINS4_8MMA_AtomIJNS4_20SM100_MMA_F16BF16_SSISI_SI_fLi64ELi16ELNS4_4UMMA5MajorE0ELSO_0ELNSN_7ScaleInE0ELSP_0EEEEEENS4_6LayoutISC_NS5_IJNSA_ILi0EEEST_ST_EEEEENS5_IJNS4_10UnderscoreESW_SW_EEEEENS4_13SM90_TMA_LOADENS4_14ComposedLayoutINS4_7SwizzleILi2ELi4ELi3EEENS4_18smem_ptr_flag_bitsILi16EEENSS_INS5_IJNSA_ILi8EEESG_EEENS5_IJSG_SB_EEEEEEEvNS4_8identityESZ_S19_vS1A_EENS_8epilogue10collective18CollectiveEpilogueINS1C_23Sm100TmaWarpSpecializedILi2ELi1ELi8ELb1ELb0EEEJSH_NS5_IJNSS_ISE_SB_EENSS_ISF_SB_EEEEESI_SJ_SI_SJ_NS1C_6fusion15FusionCallbacksIS1G_NS1K_17LinearCombinationISI_fSI_fLNS_15FloatRoundStyleE2EEESH_S1J_JEEENS4_5SM1004TMEM4LOAD26SM100_TMEM_LOAD_16dp256b2xESZ_NS10_INS11_ILi1ELi4ELi3EEES14_NSS_INS5_IJS15_SF_EEENS5_IJSF_SB_EEEEEEENS4_17SM75_U32x4_LDSM_NENS4_14SM90_TMA_STOREES1Y_NS4_17SM90_U32x4_STSM_NENS4_39AutoVectorizingCopyWithAssumedAlignmentILi128EEEEEEvvEEEEvNT_6ParamsE --------------------------
	.section	.nv.constant0._ZN7cutlass13device_kernelINS_4gemm6kernel13GemmUniversalIN4cute5tupleIJiiiiEEENS1_10collective13CollectiveMmaINS1_35MainloopSm100TmaUmmaWarpSpecializedILi44ELi2ELi4ENS5_IJNS4_1CILi1EEESB_SB_EEEEENS5_IJNSA_ILi64EEENSA_ILi16EEENSA_ILi32EEEEEENS_6half_tENS5_IJlSB_lEEESI_SJ_NS4_8TiledMMAINS4_8MMA_AtomIJNS4_20SM100_MMA_F16BF16_SSISI_SI_fLi64ELi16ELNS4_4UMMA5MajorE0ELSO_0ELNSN_7ScaleInE0ELSP_0EEEEEENS4_6LayoutISC_NS5_IJNSA_ILi0EEEST_ST_EEEEENS5_IJNS4_10UnderscoreESW_SW_EEEEENS4_13SM90_TMA_LOADENS4_14ComposedLayoutINS4_7SwizzleILi2ELi4ELi3EEENS4_18smem_ptr_flag_bitsILi16EEENSS_INS5_IJNSA_ILi8EEESG_EEENS5_IJSG_SB_EEEEEEEvNS4_8identityESZ_S19_vS1A_EENS_8epilogue10collective18CollectiveEpilogueINS1C_23Sm100TmaWarpSpecializedILi2ELi1ELi8ELb1ELb0EEEJSH_NS5_IJNSS_ISE_SB_EENSS_ISF_SB_EEEEESI_SJ_SI_SJ_NS1C_6fusion15FusionCallbacksIS1G_NS1K_17LinearCombinationISI_fSI_fLNS_15FloatRoundStyleE2EEESH_S1J_JEEENS4_5SM1004TMEM4LOAD26SM100_TMEM_LOAD_16dp256b2xESZ_NS10_INS11_ILi1ELi4ELi3EEES14_NSS_INS5_IJS15_SF_EEENS5_IJSF_SB_EEEEEEENS4_17SM75_U32x4_LDSM_NENS4_14SM90_TMA_STOREES1Y_NS4_17SM90_U32x4_STSM_NENS4_39AutoVectorizingCopyWithAssumedAlignmentILi128EEEEEEvvEEEEvNT_6ParamsE,"a",@progbits
	.sectionflags	@""
	.align	4
.nv.constant0._ZN7cutlass13device_kernelINS_4gemm6kernel13GemmUniversalIN4cute5tupleIJiiiiEEENS1_10collective13CollectiveMmaINS1_35MainloopSm100TmaUmmaWarpSpecializedILi44ELi2ELi4ENS5_IJNS4_1CILi1EEESB_SB_EEEEENS5_IJNSA_ILi64EEENSA_ILi16EEENSA_ILi32EEEEEENS_6half_tENS5_IJlSB_lEEESI_SJ_NS4_8TiledMMAINS4_8MMA_AtomIJNS4_20SM100_MMA_F16BF16_SSISI_SI_fLi64ELi16ELNS4_4UMMA5MajorE0ELSO_0ELNSN_7ScaleInE0ELSP_0EEEEEENS4_6LayoutISC_NS5_IJNSA_ILi0EEEST_ST_EEEEENS5_IJNS4_10UnderscoreESW_SW_EEEEENS4_13SM90_TMA_LOADENS4_14ComposedLayoutINS4_7SwizzleILi2ELi4ELi3EEENS4_18smem_ptr_flag_bitsILi16EEENSS_INS5_IJNSA_ILi8EEESG_EEENS5_IJSG_SB_EEEEEEEvNS4_8identityESZ_S19_vS1A_EENS_8epilogue10collective18CollectiveEpilogueINS1C_23Sm100TmaWarpSpecializedILi2ELi1ELi8ELb1ELb0EEEJSH_NS5_IJNSS_ISE_SB_EENSS_ISF_SB_EEEEESI_SJ_SI_SJ_NS1C_6fusion15FusionCallbacksIS1G_NS1K_17LinearCombinationISI_fSI_fLNS_15FloatRoundStyleE2EEESH_S1J_JEEENS4_5SM1004TMEM4LOAD26SM100_TMEM_LOAD_16dp256b2xESZ_NS10_INS11_ILi1ELi4ELi3EEES14_NSS_INS5_IJS15_SF_EEENS5_IJSF_SB_EEEEEEENS4_17SM75_U32x4_LDSM_NENS4_14SM90_TMA_STOREES1Y_NS4_17SM90_U32x4_STSM_NENS4_39AutoVectorizingCopyWithAssumedAlignmentILi128EEEEEEvvEEEEvNT_6ParamsE:
	.zero		2944


//--------------------- SYMBOLS --------------------------

	.type		.nv.reservedSmem.offset0,@object
	.size		.nv.reservedSmem.offset0,0x4
	.type		.nv.reservedSmem.cap,@object
	.size		.nv.reservedSmem.cap,0x4
	.type		__assertfail,@function
